//
// Generated by NVIDIA NVVM Compiler
//
// Compiler Build ID: CL-36424714
// Cuda compilation tools, release 13.0, V13.0.88
// Based on NVVM 20.0.0
//

.version 9.0
.target sm_100
.address_size 64

	// .globl	_Z17gemm_naive_kernelPKfS0_Pfiii
// _ZZ17gemm_tiled_kernelPKfS0_PfiiiE2As has been demoted
// _ZZ17gemm_tiled_kernelPKfS0_PfiiiE2Bs has been demoted

.visible .entry _Z17gemm_naive_kernelPKfS0_Pfiii(
	.param .u64 .ptr .align 1 _Z17gemm_naive_kernelPKfS0_Pfiii_param_0,
	.param .u64 .ptr .align 1 _Z17gemm_naive_kernelPKfS0_Pfiii_param_1,
	.param .u64 .ptr .align 1 _Z17gemm_naive_kernelPKfS0_Pfiii_param_2,
	.param .u32 _Z17gemm_naive_kernelPKfS0_Pfiii_param_3,
	.param .u32 _Z17gemm_naive_kernelPKfS0_Pfiii_param_4,
	.param .u32 _Z17gemm_naive_kernelPKfS0_Pfiii_param_5
)
{
	.reg .pred 	%p<13>;
	.reg .b32 	%r<43>;
	.reg .b32 	%f<68>;
	.reg .b64 	%rd<53>;

	ld.param.u64 	%rd7, [_Z17gemm_naive_kernelPKfS0_Pfiii_param_0];
	ld.param.u64 	%rd8, [_Z17gemm_naive_kernelPKfS0_Pfiii_param_1];
	ld.param.u64 	%rd6, [_Z17gemm_naive_kernelPKfS0_Pfiii_param_2];
	ld.param.u32 	%r20, [_Z17gemm_naive_kernelPKfS0_Pfiii_param_3];
	ld.param.u32 	%r21, [_Z17gemm_naive_kernelPKfS0_Pfiii_param_4];
	ld.param.u32 	%r19, [_Z17gemm_naive_kernelPKfS0_Pfiii_param_5];
	cvta.to.global.u64 	%rd1, %rd8;
	cvta.to.global.u64 	%rd2, %rd7;
	mov.u32 	%r22, %ctaid.x;
	shl.b32 	%r23, %r22, 3;
	mov.u32 	%r24, %tid.x;
	add.s32 	%r25, %r23, %r24;
	mov.u32 	%r26, %ctaid.y;
	shl.b32 	%r27, %r26, 3;
	mov.u32 	%r28, %tid.y;
	add.s32 	%r2, %r27, %r28;
	setp.ge.s32 	%p1, %r2, %r20;
	setp.ge.s32 	%p2, %r25, %r21;
	or.pred  	%p3, %p1, %p2;
	@%p3 bra 	$L__BB0_14;
	setp.lt.s32 	%p4, %r19, 1;
	mov.f32 	%f67, 0f00000000;
	@%p4 bra 	$L__BB0_13;
	mul.lo.s32 	%r3, %r19, %r2;
	and.b32  	%r4, %r19, 7;
	setp.lt.u32 	%p5, %r19, 8;
	mov.f32 	%f67, 0f00000000;
	mov.b32 	%r41, 0;
	@%p5 bra 	$L__BB0_5;
	and.b32  	%r41, %r19, 2147483640;
	neg.s32 	%r39, %r41;
	shl.b32 	%r7, %r21, 3;
	mul.wide.u32 	%rd9, %r3, 4;
	add.s64 	%rd10, %rd9, %rd2;
	add.s64 	%rd52, %rd10, 16;
	mov.f32 	%f67, 0f00000000;
	mul.wide.s32 	%rd13, %r21, 4;
	mov.u32 	%r38, %r25;
$L__BB0_4:
	.pragma "nounroll";
	ld.global.nc.f32 	%f17, [%rd52+-16];
	mul.wide.s32 	%rd11, %r38, 4;
	add.s64 	%rd12, %rd1, %rd11;
	ld.global.nc.f32 	%f18, [%rd12];
	fma.rn.f32 	%f19, %f17, %f18, %f67;
	ld.global.nc.f32 	%f20, [%rd52+-12];
	add.s64 	%rd14, %rd12, %rd13;
	ld.global.nc.f32 	%f21, [%rd14];
	fma.rn.f32 	%f22, %f20, %f21, %f19;
	ld.global.nc.f32 	%f23, [%rd52+-8];
	add.s64 	%rd15, %rd14, %rd13;
	ld.global.nc.f32 	%f24, [%rd15];
	fma.rn.f32 	%f25, %f23, %f24, %f22;
	ld.global.nc.f32 	%f26, [%rd52+-4];
	add.s64 	%rd16, %rd15, %rd13;
	ld.global.nc.f32 	%f27, [%rd16];
	fma.rn.f32 	%f28, %f26, %f27, %f25;
	ld.global.nc.f32 	%f29, [%rd52];
	add.s64 	%rd17, %rd16, %rd13;
	ld.global.nc.f32 	%f30, [%rd17];
	fma.rn.f32 	%f31, %f29, %f30, %f28;
	ld.global.nc.f32 	%f32, [%rd52+4];
	add.s64 	%rd18, %rd17, %rd13;
	ld.global.nc.f32 	%f33, [%rd18];
	fma.rn.f32 	%f34, %f32, %f33, %f31;
	ld.global.nc.f32 	%f35, [%rd52+8];
	add.s64 	%rd19, %rd18, %rd13;
	ld.global.nc.f32 	%f36, [%rd19];
	fma.rn.f32 	%f37, %f35, %f36, %f34;
	ld.global.nc.f32 	%f38, [%rd52+12];
	add.s64 	%rd20, %rd19, %rd13;
	ld.global.nc.f32 	%f39, [%rd20];
	fma.rn.f32 	%f67, %f38, %f39, %f37;
	add.s32 	%r39, %r39, 8;
	add.s32 	%r38, %r38, %r7;
	add.s64 	%rd52, %rd52, 32;
	setp.ne.s32 	%p6, %r39, 0;
	@%p6 bra 	$L__BB0_4;
$L__BB0_5:
	setp.eq.s32 	%p7, %r4, 0;
	@%p7 bra 	$L__BB0_13;
	and.b32  	%r13, %r19, 3;
	setp.lt.u32 	%p8, %r4, 4;
	@%p8 bra 	$L__BB0_8;
	add.s32 	%r30, %r41, %r3;
	mul.wide.u32 	%rd21, %r30, 4;
	add.s64 	%rd22, %rd2, %rd21;
	ld.global.nc.f32 	%f41, [%rd22];
	mad.lo.s32 	%r31, %r41, %r21, %r25;
	mul.wide.s32 	%rd23, %r31, 4;
	add.s64 	%rd24, %rd1, %rd23;
	ld.global.nc.f32 	%f42, [%rd24];
	fma.rn.f32 	%f43, %f41, %f42, %f67;
	cvt.u64.u32 	%rd25, %r3;
	cvt.u64.u32 	%rd26, %r41;
	add.s64 	%rd27, %rd26, %rd25;
	shl.b64 	%rd28, %rd27, 2;
	add.s64 	%rd29, %rd2, %rd28;
	ld.global.nc.f32 	%f44, [%rd29+4];
	mul.wide.s32 	%rd30, %r21, 4;
	add.s64 	%rd31, %rd24, %rd30;
	ld.global.nc.f32 	%f45, [%rd31];
	fma.rn.f32 	%f46, %f44, %f45, %f43;
	ld.global.nc.f32 	%f47, [%rd29+8];
	add.s64 	%rd32, %rd31, %rd30;
	ld.global.nc.f32 	%f48, [%rd32];
	fma.rn.f32 	%f49, %f47, %f48, %f46;
	ld.global.nc.f32 	%f50, [%rd29+12];
	add.s64 	%rd33, %rd32, %rd30;
	ld.global.nc.f32 	%f51, [%rd33];
	fma.rn.f32 	%f67, %f50, %f51, %f49;
	add.s32 	%r41, %r41, 4;
$L__BB0_8:
	setp.eq.s32 	%p9, %r13, 0;
	@%p9 bra 	$L__BB0_13;
	setp.eq.s32 	%p10, %r13, 1;
	@%p10 bra 	$L__BB0_11;
	add.s32 	%r32, %r41, %r3;
	mul.wide.u32 	%rd34, %r32, 4;
	add.s64 	%rd35, %rd2, %rd34;
	ld.global.nc.f32 	%f53, [%rd35];
	mad.lo.s32 	%r33, %r41, %r21, %r25;
	mul.wide.s32 	%rd36, %r33, 4;
	add.s64 	%rd37, %rd1, %rd36;
	ld.global.nc.f32 	%f54, [%rd37];
	fma.rn.f32 	%f55, %f53, %f54, %f67;
	cvt.u64.u32 	%rd38, %r3;
	cvt.u64.u32 	%rd39, %r41;
	add.s64 	%rd40, %rd39, %rd38;
	shl.b64 	%rd41, %rd40, 2;
	add.s64 	%rd42, %rd2, %rd41;
	ld.global.nc.f32 	%f56, [%rd42+4];
	mul.wide.s32 	%rd43, %r21, 4;
	add.s64 	%rd44, %rd37, %rd43;
	ld.global.nc.f32 	%f57, [%rd44];
	fma.rn.f32 	%f67, %f56, %f57, %f55;
	add.s32 	%r41, %r41, 2;
$L__BB0_11:
	and.b32  	%r34, %r19, 1;
	setp.eq.b32 	%p11, %r34, 1;
	not.pred 	%p12, %p11;
	@%p12 bra 	$L__BB0_13;
	add.s32 	%r35, %r41, %r3;
	mul.wide.u32 	%rd45, %r35, 4;
	add.s64 	%rd46, %rd2, %rd45;
	ld.global.nc.f32 	%f58, [%rd46];
	mad.lo.s32 	%r36, %r41, %r21, %r25;
	mul.wide.s32 	%rd47, %r36, 4;
	add.s64 	%rd48, %rd1, %rd47;
	ld.global.nc.f32 	%f59, [%rd48];
	fma.rn.f32 	%f67, %f58, %f59, %f67;
$L__BB0_13:
	mad.lo.s32 	%r37, %r21, %r2, %r25;
	cvta.to.global.u64 	%rd49, %rd6;
	mul.wide.u32 	%rd50, %r37, 4;
	add.s64 	%rd51, %rd49, %rd50;
	st.global.f32 	[%rd51], %f67;
$L__BB0_14:
	ret;

}
	// .globl	_Z17gemm_tiled_kernelPKfS0_Pfiii
.visible .entry _Z17gemm_tiled_kernelPKfS0_Pfiii(
	.param .u64 .ptr .align 1 _Z17gemm_tiled_kernelPKfS0_Pfiii_param_0,
	.param .u64 .ptr .align 1 _Z17gemm_tiled_kernelPKfS0_Pfiii_param_1,
	.param .u64 .ptr .align 1 _Z17gemm_tiled_kernelPKfS0_Pfiii_param_2,
	.param .u32 _Z17gemm_tiled_kernelPKfS0_Pfiii_param_3,
	.param .u32 _Z17gemm_tiled_kernelPKfS0_Pfiii_param_4,
	.param .u32 _Z17gemm_tiled_kernelPKfS0_Pfiii_param_5
)
{
	.reg .pred 	%p<26>;
	.reg .b32 	%r<74>;
	.reg .b32 	%f<109>;
	.reg .b64 	%rd<27>;
	// demoted variable
	.shared .align 4 .b8 _ZZ17gemm_tiled_kernelPKfS0_PfiiiE2As[256];
	// demoted variable
	.shared .align 4 .b8 _ZZ17gemm_tiled_kernelPKfS0_PfiiiE2Bs[256];
	ld.param.u64 	%rd4, [_Z17gemm_tiled_kernelPKfS0_Pfiii_param_0];
	ld.param.u64 	%rd5, [_Z17gemm_tiled_kernelPKfS0_Pfiii_param_1];
	ld.param.u32 	%r33, [_Z17gemm_tiled_kernelPKfS0_Pfiii_param_3];
	ld.param.u32 	%r34, [_Z17gemm_tiled_kernelPKfS0_Pfiii_param_4];
	ld.param.u32 	%r35, [_Z17gemm_tiled_kernelPKfS0_Pfiii_param_5];
	cvta.to.global.u64 	%rd1, %rd5;
	cvta.to.global.u64 	%rd2, %rd4;
	mov.u32 	%r36, %ctaid.x;
	shl.b32 	%r1, %r36, 3;
	mov.u32 	%r2, %tid.x;
	add.s32 	%r3, %r1, %r2;
	mov.u32 	%r37, %ctaid.y;
	shl.b32 	%r38, %r37, 3;
	mov.u32 	%r4, %tid.y;
	add.s32 	%r5, %r38, %r4;
	setp.lt.s32 	%p1, %r35, 1;
	mov.f32 	%f108, 0f00000000;
	@%p1 bra 	$L__BB1_19;
	add.s32 	%r6, %r35, 7;
	shl.b32 	%r40, %r4, 5;
	mov.u32 	%r41, _ZZ17gemm_tiled_kernelPKfS0_PfiiiE2As;
	add.s32 	%r7, %r41, %r40;
	mul.lo.s32 	%r8, %r35, %r5;
	mov.u32 	%r42, _ZZ17gemm_tiled_kernelPKfS0_PfiiiE2Bs;
	shl.b32 	%r43, %r2, 2;
	add.s32 	%r10, %r42, %r43;
	add.s32 	%r9, %r10, %r40;
	setp.lt.u32 	%p2, %r35, 9;
	mov.f32 	%f108, 0f00000000;
	mov.b32 	%r73, 0;
	@%p2 bra 	$L__BB1_13;
	shr.u32 	%r45, %r6, 3;
	and.b32  	%r46, %r45, 268435454;
	neg.s32 	%r72, %r46;
	add.s32 	%r47, %r4, 8;
	mad.lo.s32 	%r48, %r34, %r47, %r2;
	add.s32 	%r69, %r48, %r1;
	mad.lo.s32 	%r49, %r4, %r34, %r2;
	add.s32 	%r68, %r49, %r1;
	add.s32 	%r66, %r2, %r8;
	mov.f32 	%f108, 0f00000000;
	mov.b32 	%r71, 8;
	cvt.u64.u32 	%rd10, %r8;
	cvt.u64.u32 	%rd11, %r2;
	mov.u32 	%r67, %r2;
	mov.u32 	%r70, %r4;
$L__BB1_3:
	setp.ge.s32 	%p3, %r5, %r33;
	setp.ge.s32 	%p4, %r67, %r35;
	mov.f32 	%f100, 0f00000000;
	or.pred  	%p5, %p3, %p4;
	@%p5 bra 	$L__BB1_5;
	mul.wide.u32 	%rd6, %r66, 4;
	add.s64 	%rd7, %rd2, %rd6;
	ld.global.nc.f32 	%f100, [%rd7];
$L__BB1_5:
	setp.ge.s32 	%p6, %r3, %r34;
	shl.b32 	%r50, %r2, 2;
	add.s32 	%r51, %r7, %r50;
	st.shared.f32 	[%r51], %f100;
	setp.ge.s32 	%p7, %r70, %r35;
	mov.f32 	%f101, 0f00000000;
	or.pred  	%p8, %p7, %p6;
	@%p8 bra 	$L__BB1_7;
	mul.wide.s32 	%rd8, %r68, 4;
	add.s64 	%rd9, %rd1, %rd8;
	ld.global.nc.f32 	%f101, [%rd9];
$L__BB1_7:
	st.shared.f32 	[%r9], %f101;
	bar.sync 	0;
	ld.shared.f32 	%f27, [%r7];
	ld.shared.f32 	%f28, [%r10];
	fma.rn.f32 	%f29, %f27, %f28, %f108;
	ld.shared.f32 	%f30, [%r7+4];
	ld.shared.f32 	%f31, [%r10+32];
	fma.rn.f32 	%f32, %f30, %f31, %f29;
	ld.shared.f32 	%f33, [%r7+8];
	ld.shared.f32 	%f34, [%r10+64];
	fma.rn.f32 	%f35, %f33, %f34, %f32;
	ld.shared.f32 	%f36, [%r7+12];
	ld.shared.f32 	%f37, [%r10+96];
	fma.rn.f32 	%f38, %f36, %f37, %f35;
	ld.shared.f32 	%f39, [%r7+16];
	ld.shared.f32 	%f40, [%r10+128];
	fma.rn.f32 	%f41, %f39, %f40, %f38;
	ld.shared.f32 	%f42, [%r7+20];
	ld.shared.f32 	%f43, [%r10+160];
	fma.rn.f32 	%f44, %f42, %f43, %f41;
	ld.shared.f32 	%f45, [%r7+24];
	ld.shared.f32 	%f46, [%r10+192];
	fma.rn.f32 	%f47, %f45, %f46, %f44;
	ld.shared.f32 	%f48, [%r7+28];
	ld.shared.f32 	%f49, [%r10+224];
	fma.rn.f32 	%f6, %f48, %f49, %f47;
	bar.sync 	0;
	add.s32 	%r52, %r67, 8;
	setp.ge.s32 	%p10, %r52, %r35;
	mov.f32 	%f102, 0f00000000;
	or.pred  	%p11, %p3, %p10;
	@%p11 bra 	$L__BB1_9;
	add.s32 	%r53, %r71, -8;
	cvt.u64.u32 	%rd12, %r53;
	add.s64 	%rd13, %rd12, %rd11;
	add.s64 	%rd14, %rd13, %rd10;
	shl.b64 	%rd15, %rd14, 2;
	add.s64 	%rd16, %rd2, %rd15;
	ld.global.nc.f32 	%f102, [%rd16+32];
$L__BB1_9:
	shl.b32 	%r54, %r2, 2;
	add.s32 	%r55, %r7, %r54;
	st.shared.f32 	[%r55], %f102;
	add.s32 	%r56, %r70, 8;
	setp.ge.s32 	%p13, %r56, %r35;
	mov.f32 	%f103, 0f00000000;
	or.pred  	%p14, %p13, %p6;
	@%p14 bra 	$L__BB1_11;
	mul.wide.s32 	%rd17, %r69, 4;
	add.s64 	%rd18, %rd1, %rd17;
	ld.global.nc.f32 	%f103, [%rd18];
$L__BB1_11:
	st.shared.f32 	[%r9], %f103;
	bar.sync 	0;
	ld.shared.f32 	%f51, [%r7];
	ld.shared.f32 	%f52, [%r10];
	fma.rn.f32 	%f53, %f51, %f52, %f6;
	ld.shared.f32 	%f54, [%r7+4];
	ld.shared.f32 	%f55, [%r10+32];
	fma.rn.f32 	%f56, %f54, %f55, %f53;
	ld.shared.f32 	%f57, [%r7+8];
	ld.shared.f32 	%f58, [%r10+64];
	fma.rn.f32 	%f59, %f57, %f58, %f56;
	ld.shared.f32 	%f60, [%r7+12];
	ld.shared.f32 	%f61, [%r10+96];
	fma.rn.f32 	%f62, %f60, %f61, %f59;
	ld.shared.f32 	%f63, [%r7+16];
	ld.shared.f32 	%f64, [%r10+128];
	fma.rn.f32 	%f65, %f63, %f64, %f62;
	ld.shared.f32 	%f66, [%r7+20];
	ld.shared.f32 	%f67, [%r10+160];
	fma.rn.f32 	%f68, %f66, %f67, %f65;
	ld.shared.f32 	%f69, [%r7+24];
	ld.shared.f32 	%f70, [%r10+192];
	fma.rn.f32 	%f71, %f69, %f70, %f68;
	ld.shared.f32 	%f72, [%r7+28];
	ld.shared.f32 	%f73, [%r10+224];
	fma.rn.f32 	%f108, %f72, %f73, %f71;
	bar.sync 	0;
	add.s32 	%r72, %r72, 2;
	add.s32 	%r71, %r71, 16;
	add.s32 	%r70, %r70, 16;
	shl.b32 	%r57, %r34, 4;
	add.s32 	%r69, %r69, %r57;
	add.s32 	%r68, %r68, %r57;
	add.s32 	%r67, %r67, 16;
	add.s32 	%r66, %r66, 16;
	setp.ne.s32 	%p15, %r72, 0;
	@%p15 bra 	$L__BB1_3;
	and.b32  	%r73, %r6, 2147483632;
$L__BB1_13:
	and.b32  	%r58, %r6, 8;
	setp.eq.s32 	%p16, %r58, 0;
	@%p16 bra 	$L__BB1_19;
	setp.ge.s32 	%p17, %r5, %r33;
	add.s32 	%r59, %r73, %r2;
	add.s32 	%r32, %r73, %r4;
	setp.ge.s32 	%p18, %r59, %r35;
	mov.f32 	%f106, 0f00000000;
	or.pred  	%p19, %p17, %p18;
	@%p19 bra 	$L__BB1_16;
	add.s32 	%r60, %r59, %r8;
	mul.wide.u32 	%rd19, %r60, 4;
	add.s64 	%rd20, %rd2, %rd19;
	ld.global.nc.f32 	%f106, [%rd20];
$L__BB1_16:
	setp.ge.s32 	%p20, %r3, %r34;
	mov.u32 	%r61, %tid.x;
	shl.b32 	%r62, %r61, 2;
	add.s32 	%r63, %r7, %r62;
	st.shared.f32 	[%r63], %f106;
	setp.ge.s32 	%p21, %r32, %r35;
	mov.f32 	%f107, 0f00000000;
	or.pred  	%p22, %p21, %p20;
	@%p22 bra 	$L__BB1_18;
	mad.lo.s32 	%r64, %r32, %r34, %r3;
	mul.wide.s32 	%rd21, %r64, 4;
	add.s64 	%rd22, %rd1, %rd21;
	ld.global.nc.f32 	%f107, [%rd22];
$L__BB1_18:
	st.shared.f32 	[%r9], %f107;
	bar.sync 	0;
	ld.shared.f32 	%f76, [%r7];
	ld.shared.f32 	%f77, [%r10];
	fma.rn.f32 	%f78, %f76, %f77, %f108;
	ld.shared.f32 	%f79, [%r7+4];
	ld.shared.f32 	%f80, [%r10+32];
	fma.rn.f32 	%f81, %f79, %f80, %f78;
	ld.shared.f32 	%f82, [%r7+8];
	ld.shared.f32 	%f83, [%r10+64];
	fma.rn.f32 	%f84, %f82, %f83, %f81;
	ld.shared.f32 	%f85, [%r7+12];
	ld.shared.f32 	%f86, [%r10+96];
	fma.rn.f32 	%f87, %f85, %f86, %f84;
	ld.shared.f32 	%f88, [%r7+16];
	ld.shared.f32 	%f89, [%r10+128];
	fma.rn.f32 	%f90, %f88, %f89, %f87;
	ld.shared.f32 	%f91, [%r7+20];
	ld.shared.f32 	%f92, [%r10+160];
	fma.rn.f32 	%f93, %f91, %f92, %f90;
	ld.shared.f32 	%f94, [%r7+24];
	ld.shared.f32 	%f95, [%r10+192];
	fma.rn.f32 	%f96, %f94, %f95, %f93;
	ld.shared.f32 	%f97, [%r7+28];
	ld.shared.f32 	%f98, [%r10+224];
	fma.rn.f32 	%f108, %f97, %f98, %f96;
	bar.sync 	0;
$L__BB1_19:
	setp.ge.s32 	%p23, %r5, %r33;
	setp.ge.s32 	%p24, %r3, %r34;
	or.pred  	%p25, %p23, %p24;
	@%p25 bra 	$L__BB1_21;
	ld.param.u64 	%rd26, [_Z17gemm_tiled_kernelPKfS0_Pfiii_param_2];
	mad.lo.s32 	%r65, %r34, %r5, %r3;
	cvta.to.global.u64 	%rd23, %rd26;
	mul.wide.u32 	%rd24, %r65, 4;
	add.s64 	%rd25, %rd23, %rd24;
	st.global.f32 	[%rd25], %f108;
$L__BB1_21:
	ret;

}


// ===== COMPILED SASS (sm_100) =====

	.target	sm_100

	.elftype	@"ET_EXEC"


//--------------------- .note.nv.tkinfo           --------------------------
	.section	.note.nv.tkinfo,"",@"SHT_NOTE"
	.sectionflags	@"SHF_NOTE_NV_TKINFO"
	.tkinfo
        /*0018*/ 	.word	0x00000002
        /*0030*/ 	.string	""
        /*0030*/ 	.string	"ptxas"
        /*0030*/ 	.string	"Cuda compilation tools, release 13.0, V13.0.88"
        /*0030*/ 	.string	"Build cuda_13.0.r13.0/compiler.36424714_0"
        /*0030*/ 	.string	"-arch sm_100 -m 64 "



//--------------------- .note.nv.cuinfo           --------------------------
	.section	.note.nv.cuinfo,"",@"SHT_NOTE"
	.sectionflags	@"SHF_NOTE_NV_CUINFO"
        /*0018*/ 	.short	0x0002
        /*001a*/ 	.short	0x0064
        /*001c*/ 	.short	0x0082
	.zero		2


//--------------------- .nv.info                  --------------------------
	.section	.nv.info,"",@"SHT_CUDA_INFO"
	.align	4


	//----- nvinfo : EIATTR_REGCOUNT
	.align		4
        /*0000*/ 	.byte	0x04, 0x2f
        /*0002*/ 	.short	(.L_1 - .L_0)
	.align		4
.L_0:
        /*0004*/ 	.word	index@(_Z17gemm_naive_kernelPKfS0_Pfiii)
        /*0008*/ 	.word	0x00000020


	//----- nvinfo : EIATTR_FRAME_SIZE
	.align		4
.L_1:
        /*000c*/ 	.byte	0x04, 0x11
        /*000e*/ 	.short	(.L_3 - .L_2)
	.align		4
.L_2:
        /*0010*/ 	.word	index@(_Z17gemm_naive_kernelPKfS0_Pfiii)
        /*0014*/ 	.word	0x00000000


	//----- nvinfo : EIATTR_REGCOUNT
	.align		4
.L_3:
        /*0018*/ 	.byte	0x04, 0x2f
        /*001a*/ 	.short	(.L_5 - .L_4)
	.align		4
.L_4:
        /*001c*/ 	.word	index@(_Z17gemm_tiled_kernelPKfS0_Pfiii)
        /*0020*/ 	.word	0x00000020


	//----- nvinfo : EIATTR_FRAME_SIZE
	.align		4
.L_5:
        /*0024*/ 	.byte	0x04, 0x11
        /*0026*/ 	.short	(.L_7 - .L_6)
	.align		4
.L_6:
        /*0028*/ 	.word	index@(_Z17gemm_tiled_kernelPKfS0_Pfiii)
        /*002c*/ 	.word	0x00000000


	//----- nvinfo : EIATTR_MIN_STACK_SIZE
	.align		4
.L_7:
        /*0030*/ 	.byte	0x04, 0x12
        /*0032*/ 	.short	(.L_9 - .L_8)
	.align		4
.L_8:
        /*0034*/ 	.word	index@(_Z17gemm_tiled_kernelPKfS0_Pfiii)
        /*0038*/ 	.word	0x00000000


	//----- nvinfo : EIATTR_MIN_STACK_SIZE
	.align		4
.L_9:
        /*003c*/ 	.byte	0x04, 0x12
        /*003e*/ 	.short	(.L_11 - .L_10)
	.align		4
.L_10:
        /*0040*/ 	.word	index@(_Z17gemm_naive_kernelPKfS0_Pfiii)
        /*0044*/ 	.word	0x00000000
.L_11:


//--------------------- .nv.compat                --------------------------
	.section	.nv.compat,"",@"SHT_CUDA_COMPAT_INFO"
	.align	4
        /*0000*/ 	.byte	0x02, 0x09, 0x00, 0x00, 0x02, 0x02, 0x01, 0x00, 0x02, 0x05, 0x05, 0x00, 0x03, 0x07, 0x01, 0x01
        /*0010*/ 	.byte	0x02, 0x03, 0x00, 0x00, 0x02, 0x06, 0x01, 0x00, 0x04, 0x0b, 0x08, 0x00, 0x09, 0x00, 0x00, 0x00
        /*0020*/ 	.byte	0x00, 0x00, 0x00, 0x00


//--------------------- .nv.info._Z17gemm_tiled_kernelPKfS0_Pfiii --------------------------
	.section	.nv.info._Z17gemm_tiled_kernelPKfS0_Pfiii,"",@"SHT_CUDA_INFO"
	.sectionflags	@""
	.align	4


	//----- nvinfo : EIATTR_CUDA_API_VERSION
	.align		4
        /*0000*/ 	.byte	0x04, 0x37
        /*0002*/ 	.short	(.L_13 - .L_12)
.L_12:
        /*0004*/ 	.word	0x00000082


	//----- nvinfo : EIATTR_KPARAM_INFO
	.align		4
.L_13:
        /*0008*/ 	.byte	0x04, 0x17
        /*000a*/ 	.short	(.L_15 - .L_14)
.L_14:
        /*000c*/ 	.word	0x00000000
        /*0010*/ 	.short	0x0005
        /*0012*/ 	.short	0x0020
        /*0014*/ 	.byte	0x00, 0xf0, 0x11, 0x00


	//----- nvinfo : EIATTR_KPARAM_INFO
	.align		4
.L_15:
        /*0018*/ 	.byte	0x04, 0x17
        /*001a*/ 	.short	(.L_17 - .L_16)
.L_16:
        /*001c*/ 	.word	0x00000000
        /*0020*/ 	.short	0x0004
        /*0022*/ 	.short	0x001c
        /*0024*/ 	.byte	0x00, 0xf0, 0x11, 0x00


	//----- nvinfo : EIATTR_KPARAM_INFO
	.align		4
.L_17:
        /*0028*/ 	.byte	0x04, 0x17
        /*002a*/ 	.short	(.L_19 - .L_18)
.L_18:
        /*002c*/ 	.word	0x00000000
        /*0030*/ 	.short	0x0003
        /*0032*/ 	.short	0x0018
        /*0034*/ 	.byte	0x00, 0xf0, 0x11, 0x00


	//----- nvinfo : EIATTR_KPARAM_INFO
	.align		4
.L_19:
        /*0038*/ 	.byte	0x04, 0x17
        /*003a*/ 	.short	(.L_21 - .L_20)
.L_20:
        /*003c*/ 	.word	0x00000000
        /*0040*/ 	.short	0x0002
        /*0042*/ 	.short	0x0010
        /*0044*/ 	.byte	0x00, 0xf5, 0x21, 0x00


	//----- nvinfo : EIATTR_KPARAM_INFO
	.align		4
.L_21:
        /*0048*/ 	.byte	0x04, 0x17
        /*004a*/ 	.short	(.L_23 - .L_22)
.L_22:
        /*004c*/ 	.word	0x00000000
        /*0050*/ 	.short	0x0001
        /*0052*/ 	.short	0x0008
        /*0054*/ 	.byte	0x00, 0xf5, 0x21, 0x00


	//----- nvinfo : EIATTR_KPARAM_INFO
	.align		4
.L_23:
        /*0058*/ 	.byte	0x04, 0x17
        /*005a*/ 	.short	(.L_25 - .L_24)
.L_24:
        /*005c*/ 	.word	0x00000000
        /*0060*/ 	.short	0x0000
        /*0062*/ 	.short	0x0000
        /*0064*/ 	.byte	0x00, 0xf5, 0x21, 0x00


	//----- nvinfo : EIATTR_SPARSE_MMA_MASK
	.align		4
.L_25:
        /*0068*/ 	.byte	0x03, 0x50
        /*006a*/ 	.short	0x0000


	//----- nvinfo : EIATTR_MAXREG_COUNT
	.align		4
        /*006c*/ 	.byte	0x03, 0x1b
        /*006e*/ 	.short	0x00ff


	//----- nvinfo : EIATTR_NUM_BARRIERS
	.align		4
        /*0070*/ 	.byte	0x02, 0x4c
        /*0072*/ 	.byte	0x01
	.zero		1


	//----- nvinfo : EIATTR_MERCURY_ISA_VERSION
	.align		4
        /*0074*/ 	.byte	0x03, 0x5f
        /*0076*/ 	.short	0x0101


	//----- nvinfo : EIATTR_VRC_CTA_INIT_COUNT
	.align		4
        /*0078*/ 	.byte	0x02, 0x4a
	.zero		1
	.zero		1


	//----- nvinfo : EIATTR_EXIT_INSTR_OFFSETS
	.align		4
        /*007c*/ 	.byte	0x04, 0x1c
        /*007e*/ 	.short	(.L_27 - .L_26)


	//   ....[0]....
.L_26:
        /*0080*/ 	.word	0x00000ac0


	//   ....[1]....
        /*0084*/ 	.word	0x00000b10


	//----- nvinfo : EIATTR_CBANK_PARAM_SIZE
	.align		4
.L_27:
        /*0088*/ 	.byte	0x03, 0x19
        /*008a*/ 	.short	0x0024


	//----- nvinfo : EIATTR_PARAM_CBANK
	.align		4
        /*008c*/ 	.byte	0x04, 0x0a
        /*008e*/ 	.short	(.L_29 - .L_28)
	.align		4
.L_28:
        /*0090*/ 	.word	index@(.nv.constant0._Z17gemm_tiled_kernelPKfS0_Pfiii)
        /*0094*/ 	.short	0x0380
        /*0096*/ 	.short	0x0024


	//----- nvinfo : EIATTR_SW_WAR
	.align		4
.L_29:
        /*0098*/ 	.byte	0x04, 0x36
        /*009a*/ 	.short	(.L_31 - .L_30)
.L_30:
        /*009c*/ 	.word	0x00000008
.L_31:


//--------------------- .nv.info._Z17gemm_naive_kernelPKfS0_Pfiii --------------------------
	.section	.nv.info._Z17gemm_naive_kernelPKfS0_Pfiii,"",@"SHT_CUDA_INFO"
	.sectionflags	@""
	.align	4


	//----- nvinfo : EIATTR_CUDA_API_VERSION
	.align		4
        /*0000*/ 	.byte	0x04, 0x37
        /*0002*/ 	.short	(.L_33 - .L_32)
.L_32:
        /*0004*/ 	.word	0x00000082


	//----- nvinfo : EIATTR_KPARAM_INFO
	.align		4
.L_33:
        /*0008*/ 	.byte	0x04, 0x17
        /*000a*/ 	.short	(.L_35 - .L_34)
.L_34:
        /*000c*/ 	.word	0x00000000
        /*0010*/ 	.short	0x0005
        /*0012*/ 	.short	0x0020
        /*0014*/ 	.byte	0x00, 0xf0, 0x11, 0x00


	//----- nvinfo : EIATTR_KPARAM_INFO
	.align		4
.L_35:
        /*0018*/ 	.byte	0x04, 0x17
        /*001a*/ 	.short	(.L_37 - .L_36)
.L_36:
        /*001c*/ 	.word	0x00000000
        /*0020*/ 	.short	0x0004
        /*0022*/ 	.short	0x001c
        /*0024*/ 	.byte	0x00, 0xf0, 0x11, 0x00


	//----- nvinfo : EIATTR_KPARAM_INFO
	.align		4
.L_37:
        /*0028*/ 	.byte	0x04, 0x17
        /*002a*/ 	.short	(.L_39 - .L_38)
.L_38:
        /*002c*/ 	.word	0x00000000
        /*0030*/ 	.short	0x0003
        /*0032*/ 	.short	0x0018
        /*0034*/ 	.byte	0x00, 0xf0, 0x11, 0x00


	//----- nvinfo : EIATTR_KPARAM_INFO
	.align		4
.L_39:
        /*0038*/ 	.byte	0x04, 0x17
        /*003a*/ 	.short	(.L_41 - .L_40)
.L_40:
        /*003c*/ 	.word	0x00000000
        /*0040*/ 	.short	0x0002
        /*0042*/ 	.short	0x0010
        /*0044*/ 	.byte	0x00, 0xf5, 0x21, 0x00


	//----- nvinfo : EIATTR_KPARAM_INFO
	.align		4
.L_41:
        /*0048*/ 	.byte	0x04, 0x17
        /*004a*/ 	.short	(.L_43 - .L_42)
.L_42:
        /*004c*/ 	.word	0x00000000
        /*0050*/ 	.short	0x0001
        /*0052*/ 	.short	0x0008
        /*0054*/ 	.byte	0x00, 0xf5, 0x21, 0x00


	//----- nvinfo : EIATTR_KPARAM_INFO
	.align		4
.L_43:
        /*0058*/ 	.byte	0x04, 0x17
        /*005a*/ 	.short	(.L_45 - .L_44)
.L_44:
        /*005c*/ 	.word	0x00000000
        /*0060*/ 	.short	0x0000
        /*0062*/ 	.short	0x0000
        /*0064*/ 	.byte	0x00, 0xf5, 0x21, 0x00


	//----- nvinfo : EIATTR_SPARSE_MMA_MASK
	.align		4
.L_45:
        /*0068*/ 	.byte	0x03, 0x50
        /*006a*/ 	.short	0x0000


	//----- nvinfo : EIATTR_MAXREG_COUNT
	.align		4
        /*006c*/ 	.byte	0x03, 0x1b
        /*006e*/ 	.short	0x00ff


	//----- nvinfo : EIATTR_MERCURY_ISA_VERSION
	.align		4
        /*0070*/ 	.byte	0x03, 0x5f
        /*0072*/ 	.short	0x0101


	//----- nvinfo : EIATTR_VRC_CTA_INIT_COUNT
	.align		4
        /*0074*/ 	.byte	0x02, 0x4a
	.zero		1
	.zero		1


	//----- nvinfo : EIATTR_EXIT_INSTR_OFFSETS
	.align		4
        /*0078*/ 	.byte	0x04, 0x1c
        /*007a*/ 	.short	(.L_47 - .L_46)


	//   ....[0]....
.L_46:
        /*007c*/ 	.word	0x000000a0


	//   ....[1]....
        /*0080*/ 	.word	0x000008c0


	//----- nvinfo : EIATTR_CBANK_PARAM_SIZE
	.align		4
.L_47:
        /*0084*/ 	.byte	0x03, 0x19
        /*0086*/ 	.short	0x0024


	//----- nvinfo : EIATTR_PARAM_CBANK
	.align		4
        /*0088*/ 	.byte	0x04, 0x0a
        /*008a*/ 	.short	(.L_49 - .L_48)
	.align		4
.L_48:
        /*008c*/ 	.word	index@(.nv.constant0._Z17gemm_naive_kernelPKfS0_Pfiii)
        /*0090*/ 	.short	0x0380
        /*0092*/ 	.short	0x0024


	//----- nvinfo : EIATTR_SW_WAR
	.align		4
.L_49:
        /*0094*/ 	.byte	0x04, 0x36
        /*0096*/ 	.short	(.L_51 - .L_50)
.L_50:
        /*0098*/ 	.word	0x00000008
.L_51:


//--------------------- .nv.callgraph             --------------------------
	.section	.nv.callgraph,"",@"SHT_CUDA_CALLGRAPH"
	.align	4
	.sectionentsize	8
	.align		4
        /*0000*/ 	.word	0x00000000
	.align		4
        /*0004*/ 	.word	0xffffffff
	.align		4
        /*0008*/ 	.word	0x00000000
	.align		4
        /*000c*/ 	.word	0xfffffffe
	.align		4
        /*0010*/ 	.word	0x00000000
	.align		4
        /*0014*/ 	.word	0xfffffffd
	.align		4
        /*0018*/ 	.word	0x00000000
	.align		4
        /*001c*/ 	.word	0xfffffffc


//--------------------- .text._Z17gemm_tiled_kernelPKfS0_Pfiii --------------------------
	.section	.text._Z17gemm_tiled_kernelPKfS0_Pfiii,"ax",@progbits
	.align	128
        .global         _Z17gemm_tiled_kernelPKfS0_Pfiii
        .type           _Z17gemm_tiled_kernelPKfS0_Pfiii,@function
        .size           _Z17gemm_tiled_kernelPKfS0_Pfiii,(.L_x_9 - _Z17gemm_tiled_kernelPKfS0_Pfiii)
        .other          _Z17gemm_tiled_kernelPKfS0_Pfiii,@"STO_CUDA_ENTRY STV_DEFAULT"
_Z17gemm_tiled_kernelPKfS0_Pfiii:
.text._Z17gemm_tiled_kernelPKfS0_Pfiii:
[----:B------:R-:W-:Y:S01]  /*0000*/  LDC R1, c[0x0][0x37c] ;  /* 0x0000df00ff017b82 */ /* 0x000fe20000000800 */
[----:B------:R-:W0:Y:S01]  /*0010*/  S2R R5, SR_CTAID.Y ;  /* 0x0000000000057919 */ /* 0x000e220000002600 */
[----:B------:R-:W1:Y:S01]  /*0020*/  LDCU UR7, c[0x0][0x3a0] ;  /* 0x00007400ff0777ac */ /* 0x000e620008000800 */
[----:B------:R-:W-:Y:S01]  /*0030*/  HFMA2 R15, -RZ, RZ, 0, 0 ;  /* 0x00000000ff0f7431 */ /* 0x000fe200000001ff */
[----:B------:R-:W0:Y:S01]  /*0040*/  S2R R0, SR_TID.Y ;  /* 0x0000000000007919 */ /* 0x000e220000002200 */
[----:B------:R-:W2:Y:S01]  /*0050*/  LDCU.64 UR10, c[0x0][0x358] ;  /* 0x00006b00ff0a77ac */ /* 0x000ea20008000a00 */
[----:B------:R-:W3:Y:S01]  /*0060*/  S2R R8, SR_CTAID.X ;  /* 0x0000000000087919 */ /* 0x000ee20000002500 */
[----:B------:R-:W3:Y:S01]  /*0070*/  S2R R3, SR_TID.X ;  /* 0x0000000000037919 */ /* 0x000ee20000002100 */
[----:B-1----:R-:W-:Y:S01]  /*0080*/  UISETP.GE.AND UP0, UPT, UR7, 0x1, UPT ;  /* 0x000000010700788c */ /* 0x002fe2000bf06270 */
[----:B0-----:R-:W-:Y:S02]  /*0090*/  LEA R22, R5, R0, 0x3 ;  /* 0x0000000005167211 */ /* 0x001fe400078e18ff */
[----:B---3--:R-:W-:-:S06]  /*00a0*/  LEA R23, R8, R3, 0x3 ;  /* 0x0000000308177211 */ /* 0x008fcc00078e18ff */
[----:B--2---:R-:W-:Y:S05]  /*00b0*/  BRA.U !UP0, `(.L_x_0) ;  /* 0x0000000908747547 */ /* 0x004fea000b800000 */
[----:B------:R-:W0:Y:S01]  /*00c0*/  S2UR UR6, SR_CgaCtaId ;  /* 0x00000000000679c3 */ /* 0x000e220000008800 */
[----:B------:R-:W-:Y:S01]  /*00d0*/  UMOV UR4, 0x400 ;  /* 0x0000040000047882 */ /* 0x000fe20000000000 */
[----:B------:R-:W-:Y:S02]  /*00e0*/  UISETP.GE.U32.AND UP0, UPT, UR7, 0x9, UPT ;  /* 0x000000090700788c */ /* 0x000fe4000bf06070 */
[----:B------:R-:W-:Y:S01]  /*00f0*/  IMAD R4, R22, UR7, RZ ;  /* 0x0000000716047c24 */ /* 0x000fe2000f8e02ff */
[----:B------:R-:W-:Y:S01]  /*0100*/  UIADD3 UR5, UPT, UPT, UR4, 0x100, URZ ;  /* 0x0000010004057890 */ /* 0x000fe2000fffe0ff */
[----:B------:R-:W-:Y:S01]  /*0110*/  IMAD.MOV.U32 R15, RZ, RZ, RZ ;  /* 0x000000ffff0f7224 */ /* 0x000fe200078e00ff */
[----:B------:R-:W-:Y:S02]  /*0120*/  UIADD3 UR8, UPT, UPT, UR7, 0x7, URZ ;  /* 0x0000000707087890 */ /* 0x000fe4000fffe0ff */
[----:B0-----:R-:W-:Y:S02]  /*0130*/  ULEA UR5, UR6, UR5, 0x18 ;  /* 0x0000000506057291 */ /* 0x001fe4000f8ec0ff */
[----:B------:R-:W-:-:S04]  /*0140*/  ULEA UR4, UR6, UR4, 0x18 ;  /* 0x0000000406047291 */ /* 0x000fc8000f8ec0ff */
[----:B------:R-:W-:Y:S02]  /*0150*/  LEA R5, R3, UR5, 0x2 ;  /* 0x0000000503057c11 */ /* 0x000fe4000f8e10ff */
[C---:B------:R-:W-:Y:S01]  /*0160*/  LEA R6, R0.reuse, UR4, 0x5 ;  /* 0x0000000400067c11 */ /* 0x040fe2000f8e28ff */
[----:B------:R-:W-:Y:S01]  /*0170*/  UMOV UR4, URZ ;  /* 0x000000ff00047c82 */ /* 0x000fe20008000000 */
[----:B------:R-:W-:Y:S01]  /*0180*/  LEA R7, R0, R5, 0x5 ;  /* 0x0000000500077211 */ /* 0x000fe200078e28ff */
[----:B------:R-:W-:Y:S06]  /*0190*/  BRA.U !UP0, `(.L_x_1) ;  /* 0x00000005088c7547 */ /* 0x000fec000b800000 */
[----:B------:R-:W0:Y:S01]  /*01a0*/  LDCU.64 UR6, c[0x0][0x398] ;  /* 0x00007300ff0677ac */ /* 0x000e220008000a00 */
[----:B------:R-:W1:Y:S01]  /*01b0*/  LDC R16, c[0x0][0x39c] ;  /* 0x0000e700ff107b82 */ /* 0x000e620000000800 */
[----:B------:R-:W-:Y:S01]  /*01c0*/  IADD3 R2, PT, PT, R0, 0x8, RZ ;  /* 0x0000000800027810 */ /* 0x000fe20007ffe0ff */
[----:B------:R-:W-:Y:S01]  /*01d0*/  IMAD.MOV.U32 R15, RZ, RZ, RZ ;  /* 0x000000ffff0f7224 */ /* 0x000fe200078e00ff */
[----:B------:R-:W-:Y:S01]  /*01e0*/  USHF.R.U32.HI UR4, URZ, 0x3, UR8 ;  /* 0x00000003ff047899 */ /* 0x000fe20008011608 */
[-C--:B------:R-:W-:Y:S02]  /*01f0*/  IADD3 R18, PT, PT, R4, R3.reuse, RZ ;  /* 0x0000000304127210 */ /* 0x080fe40007ffe0ff */
[----:B------:R-:W-:Y:S01]  /*0200*/  MOV R20, 0x8 ;  /* 0x0000000800147802 */ /* 0x000fe20000000f00 */
[----:B------:R-:W-:Y:S01]  /*0210*/  ULOP3.LUT UR4, UR4, 0xffffffe, URZ, 0xc0, !UPT ;  /* 0x0ffffffe04047892 */ /* 0x000fe2000f8ec0ff */
[----:B------:R-:W-:-:S03]  /*0220*/  MOV R17, R3 ;  /* 0x0000000300117202 */ /* 0x000fc60000000f00 */
[----:B------:R-:W-:Y:S01]  /*0230*/  UIADD3 UR4, UPT, UPT, -UR4, URZ, URZ ;  /* 0x000000ff04047290 */ /* 0x000fe2000fffe1ff */
[--C-:B0-----:R-:W-:Y:S01]  /*0240*/  IMAD R2, R2, UR7, R3.reuse ;  /* 0x0000000702027c24 */ /* 0x101fe2000f8e0203 */
[----:B------:R-:W-:Y:S01]  /*0250*/  ISETP.GE.AND P1, PT, R22, UR6, PT ;  /* 0x0000000616007c0c */ /* 0x000fe2000bf26270 */
[----:B------:R-:W-:Y:S01]  /*0260*/  IMAD R21, R0, UR7, R3 ;  /* 0x0000000700157c24 */ /* 0x000fe2000f8e0203 */
[----:B------:R-:W0:Y:S01]  /*0270*/  LDCU UR7, c[0x0][0x3a0] ;  /* 0x00007400ff0777ac */ /* 0x000e220008000800 */
[C---:B------:R-:W-:Y:S01]  /*0280*/  IMAD R19, R8.reuse, 0x8, R2 ;  /* 0x0000000808137824 */ /* 0x040fe200078e0202 */
[----:B------:R-:W-:Y:S02]  /*0290*/  MOV R2, R0 ;  /* 0x0000000000027202 */ /* 0x000fe40000000f00 */
[----:B------:R-:W-:-:S07]  /*02a0*/  LEA R21, R8, R21, 0x3 ;  /* 0x0000001508157211 */ /* 0x000fce00078e18ff */
.L_x_2:
[----:B-1----:R-:W-:Y:S01]  /*02b0*/  ISETP.GE.AND P0, PT, R23, R16, PT ;  /* 0x000000101700720c */ /* 0x002fe20003f06270 */
[----:B------:R-:W-:Y:S01]  /*02c0*/  HFMA2 R25, -RZ, RZ, 0, 0 ;  /* 0x00000000ff197431 */ /* 0x000fe200000001ff */
[----:B0-----:R-:W-:Y:S01]  /*02d0*/  ISETP.GE.OR P2, PT, R17, UR7, P1 ;  /* 0x0000000711007c0c */ /* 0x001fe20008f46670 */
[----:B------:R-:W-:Y:S01]  /*02e0*/  IMAD.MOV.U32 R14, RZ, RZ, RZ ;  /* 0x000000ffff0e7224 */ /* 0x000fe200078e00ff */
[----:B------:R-:W-:-:S11]  /*02f0*/  ISETP.GE.OR P3, PT, R2, UR7, P0 ;  /* 0x0000000702007c0c */ /* 0x000fd60008766670 */
[----:B------:R-:W0:Y:S08]  /*0300*/  @!P2 LDC.64 R10, c[0x0][0x380] ;  /* 0x0000e000ff0aab82 */ /* 0x000e300000000a00 */
[----:B------:R-:W1:Y:S01]  /*0310*/  @!P3 LDC.64 R8, c[0x0][0x388] ;  /* 0x0000e200ff08bb82 */ /* 0x000e620000000a00 */
[----:B0-----:R-:W-:-:S05]  /*0320*/  @!P2 IMAD.WIDE.U32 R12, R18, 0x4, R10 ;  /* 0x00000004120ca825 */ /* 0x001fca00078e000a */
[----:B------:R-:W2:Y:S01]  /*0330*/  @!P2 LDG.E.CONSTANT R14, desc[UR10][R12.64] ;  /* 0x0000000a0c0ea981 */ /* 0x000ea2000c1e9900 */
[----:B-1----:R-:W-:-:S05]  /*0340*/  @!P3 IMAD.WIDE R26, R21, 0x4, R8 ;  /* 0x00000004151ab825 */ /* 0x002fca00078e0208 */
[----:B------:R0:W3:Y:S01]  /*0350*/  @!P3 LDG.E.CONSTANT R25, desc[UR10][R26.64] ;  /* 0x0000000a1a19b981 */ /* 0x0000e2000c1e9900 */
[----:B------:R-:W-:-:S04]  /*0360*/  IADD3 R8, PT, PT, R17, 0x8, RZ ;  /* 0x0000000811087810 */ /* 0x000fc80007ffe0ff */
[----:B------:R-:W-:Y:S02]  /*0370*/  ISETP.GE.OR P2, PT, R8, UR7, P1 ;  /* 0x0000000708007c0c */ /* 0x000fe40008f46670 */
[----:B------:R-:W-:-:S04]  /*0380*/  IADD3 R8, PT, PT, R2, 0x8, RZ ;  /* 0x0000000802087810 */ /* 0x000fc80007ffe0ff */
[----:B------:R-:W-:-:S07]  /*0390*/  ISETP.GE.OR P0, PT, R8, UR7, P0 ;  /* 0x0000000708007c0c */ /* 0x000fce0008706670 */
[----:B------:R-:W1:Y:S01]  /*03a0*/  @!P2 LDC.64 R8, c[0x0][0x380] ;  /* 0x0000e000ff08ab82 */ /* 0x000e620000000a00 */
[----:B------:R-:W-:-:S07]  /*03b0*/  @!P2 VIADD R24, R20, 0xfffffff8 ;  /* 0xfffffff81418a836 */ /* 0x000fce0000000000 */
[----:B------:R-:W4:Y:S01]  /*03c0*/  @!P0 LDC.64 R10, c[0x0][0x388] ;  /* 0x0000e200ff0a8b82 */ /* 0x000f220000000a00 */
[----:B------:R-:W-:Y:S01]  /*03d0*/  @!P2 IADD3 R24, P3, P4, R4, R24, R3 ;  /* 0x000000180418a210 */ /* 0x000fe20007c7e003 */
[----:B0-----:R-:W-:-:S03]  /*03e0*/  HFMA2 R26, -RZ, RZ, 0, 0 ;  /* 0x00000000ff1a7431 */ /* 0x001fc600000001ff */
[----:B------:R-:W-:Y:S02]  /*03f0*/  @!P2 IADD3.X R28, PT, PT, RZ, RZ, RZ, P3, P4 ;  /* 0x000000ffff1ca210 */ /* 0x000fe40001fe84ff */
[----:B-1----:R-:W-:-:S04]  /*0400*/  @!P2 LEA R12, P3, R24, R8, 0x2 ;  /* 0x00000008180ca211 */ /* 0x002fc800078610ff */
[----:B------:R-:W-:Y:S02]  /*0410*/  @!P2 LEA.HI.X R13, R24, R9, R28, 0x2, P3 ;  /* 0x00000009180da211 */ /* 0x000fe400018f141c */
[----:B------:R-:W-:Y:S01]  /*0420*/  MOV R24, RZ ;  /* 0x000000ff00187202 */ /* 0x000fe20000000f00 */
[----:B----4-:R-:W-:-:S05]  /*0430*/  @!P0 IMAD.WIDE R28, R19, 0x4, R10 ;  /* 0x00000004131c8825 */ /* 0x010fca00078e020a */
[----:B------:R0:W4:Y:S04]  /*0440*/  @!P2 LDG.E.CONSTANT R24, desc[UR10][R12.64+0x20] ;  /* 0x0000200a0c18a981 */ /* 0x000128000c1e9900 */
[----:B------:R-:W5:Y:S01]  /*0450*/  @!P0 LDG.E.CONSTANT R26, desc[UR10][R28.64] ;  /* 0x0000000a1c1a8981 */ /* 0x000f62000c1e9900 */
[----:B------:R-:W-:-:S05]  /*0460*/  LEA R27, R3, R6, 0x2 ;  /* 0x00000006031b7211 */ /* 0x000fca00078e10ff */
[----:B--2---:R-:W-:Y:S04]  /*0470*/  STS [R27], R14 ;  /* 0x0000000e1b007388 */ /* 0x004fe80000000800 */
[----:B---3--:R-:W-:Y:S01]  /*0480*/  STS [R7], R25 ;  /* 0x0000001907007388 */ /* 0x008fe20000000800 */
[----:B------:R-:W-:Y:S06]  /*0490*/  BAR.SYNC.DEFER_BLOCKING 0x0 ;  /* 0x0000000000007b1d */ /* 0x000fec0000010000 */
[----:B0-----:R-:W-:Y:S04]  /*04a0*/  LDS R12, [R5] ;  /* 0x00000000050c7984 */ /* 0x001fe80000000800 */
[----:B------:R-:W0:Y:S04]  /*04b0*/  LDS.128 R8, [R6] ;  /* 0x0000000006087984 */ /* 0x000e280000000c00 */
[----:B------:R-:W-:Y:S04]  /*04c0*/  LDS R13, [R5+0x60] ;  /* 0x00006000050d7984 */ /* 0x000fe80000000800 */
[----:B------:R-:W-:Y:S01]  /*04d0*/  LDS R25, [R5+0xc0] ;  /* 0x0000c00005197984 */ /* 0x000fe20000000800 */
[----:B0-----:R-:W-:-:S03]  /*04e0*/  FFMA R8, R8, R12, R15 ;  /* 0x0000000c08087223 */ /* 0x001fc6000000000f */
[----:B------:R-:W0:Y:S04]  /*04f0*/  LDS R15, [R5+0x20] ;  /* 0x00002000050f7984 */ /* 0x000e280000000800 */
[----:B------:R-:W1:Y:S01]  /*0500*/  LDS R12, [R5+0x40] ;  /* 0x00004000050c7984 */ /* 0x000e620000000800 */
[----:B0-----:R-:W-:-:S03]  /*0510*/  FFMA R9, R15, R9, R8 ;  /* 0x000000090f097223 */ /* 0x001fc60000000008 */
[----:B------:R-:W-:Y:S01]  /*0520*/  LDS R8, [R5+0x80] ;  /* 0x0000800005087984 */ /* 0x000fe20000000800 */
[----:B-1----:R-:W-:-:S03]  /*0530*/  FFMA R10, R12, R10, R9 ;  /* 0x0000000a0c0a7223 */ /* 0x002fc60000000009 */
[----:B------:R-:W-:Y:S01]  /*0540*/  LDS R9, [R5+0xa0] ;  /* 0x0000a00005097984 */ /* 0x000fe20000000800 */
[----:B------:R-:W-:-:S03]  /*0550*/  FFMA R11, R13, R11, R10 ;  /* 0x0000000b0d0b7223 */ /* 0x000fc6000000000a */
[----:B------:R-:W0:Y:S02]  /*0560*/  LDS.128 R12, [R6+0x10] ;  /* 0x00001000060c7984 */ /* 0x000e240000000c00 */
[----:B0-----:R-:W-:Y:S02]  /*0570*/  FFMA R8, R12, R8, R11 ;  /* 0x000000080c087223 */ /* 0x001fe4000000000b */
[----:B------:R-:W0:Y:S01]  /*0580*/  LDS R12, [R5+0xe0] ;  /* 0x0000e000050c7984 */ /* 0x000e220000000800 */
[----:B------:R-:W-:Y:S06]  /*0590*/  BAR.SYNC.DEFER_BLOCKING 0x0 ;  /* 0x0000000000007b1d */ /* 0x000fec0000010000 */
[----:B----4-:R-:W-:Y:S04]  /*05a0*/  STS [R27], R24 ;  /* 0x000000181b007388 */ /* 0x010fe80000000800 */
[----:B-----5:R-:W-:Y:S01]  /*05b0*/  STS [R7], R26 ;  /* 0x0000001a07007388 */ /* 0x020fe20000000800 */
[----:B------:R-:W-:Y:S01]  /*05c0*/  BAR.SYNC.DEFER_BLOCKING 0x0 ;  /* 0x0000000000007b1d */ /* 0x000fe20000010000 */
[----:B------:R-:W-:-:S04]  /*05d0*/  FFMA R13, R9, R13, R8 ;  /* 0x0000000d090d7223 */ /* 0x000fc80000000008 */
[----:B------:R-:W-:Y:S01]  /*05e0*/  FFMA R13, R25, R14, R13 ;  /* 0x0000000e190d7223 */ /* 0x000fe2000000000d */
[----:B------:R-:W-:Y:S04]  /*05f0*/  LDS R29, [R5] ;  /* 0x00000000051d7984 */ /* 0x000fe80000000800 */
[----:B------:R-:W1:Y:S04]  /*0600*/  LDS.128 R8, [R6] ;  /* 0x0000000006087984 */ /* 0x000e680000000c00 */
[----:B------:R-:W2:Y:S04]  /*0610*/  LDS R28, [R5+0x20] ;  /* 0x00002000051c7984 */ /* 0x000ea80000000800 */
[----:B------:R-:W3:Y:S01]  /*0620*/  LDS R25, [R5+0x40] ;  /* 0x0000400005197984 */ /* 0x000ee20000000800 */
[----:B0-----:R-:W-:-:S03]  /*0630*/  FFMA R13, R12, R15, R13 ;  /* 0x0000000f0c0d7223 */ /* 0x001fc6000000000d */
[----:B------:R-:W-:Y:S04]  /*0640*/  LDS R27, [R5+0xa0] ;  /* 0x0000a000051b7984 */ /* 0x000fe80000000800 */
[----:B------:R-:W-:Y:S01]  /*0650*/  LDS R24, [R5+0xc0] ;  /* 0x0000c00005187984 */ /* 0x000fe20000000800 */
[----:B-1----:R-:W-:-:S03]  /*0660*/  FFMA R29, R8, R29, R13 ;  /* 0x0000001d081d7223 */ /* 0x002fc6000000000d */
[----:B------:R-:W0:Y:S01]  /*0670*/  LDS R8, [R5+0x60] ;  /* 0x0000600005087984 */ /* 0x000e220000000800 */
[----:B--2---:R-:W-:-:S03]  /*0680*/  FFMA R28, R28, R9, R29 ;  /* 0x000000091c1c7223 */ /* 0x004fc6000000001d */
[----:B------:R-:W-:Y:S04]  /*0690*/  LDS R9, [R5+0x80] ;  /* 0x0000800005097984 */ /* 0x000fe80000000800 */
[----:B------:R-:W1:Y:S01]  /*06a0*/  LDS.128 R12, [R6+0x10] ;  /* 0x00001000060c7984 */ /* 0x000e620000000c00 */
[----:B---3--:R-:W-:-:S03]  /*06b0*/  FFMA R25, R25, R10, R28 ;  /* 0x0000000a19197223 */ /* 0x008fc6000000001c */
[----:B------:R-:W2:Y:S01]  /*06c0*/  LDS R10, [R5+0xe0] ;  /* 0x0000e000050a7984 */ /* 0x000ea20000000800 */
[----:B------:R-:W-:-:S04]  /*06d0*/  UIADD3 UR4, UPT, UPT, UR4, 0x2, URZ ;  /* 0x0000000204047890 */ /* 0x000fc8000fffe0ff */
[----:B------:R-:W-:Y:S01]  /*06e0*/  UISETP.NE.AND UP0, UPT, UR4, URZ, UPT ;  /* 0x000000ff0400728c */ /* 0x000fe2000bf05270 */
[----:B------:R-:W-:Y:S01]  /*06f0*/  VIADD R2, R2, 0x10 ;  /* 0x0000001002027836 */ /* 0x000fe20000000000 */
[----:B------:R-:W-:Y:S01]  /*0700*/  IADD3 R17, PT, PT, R17, 0x10, RZ ;  /* 0x0000001011117810 */ /* 0x000fe20007ffe0ff */
[----:B------:R-:W-:Y:S01]  /*0710*/  IMAD R21, R16, 0x10, R21 ;  /* 0x0000001010157824 */ /* 0x000fe200078e0215 */
[----:B------:R-:W-:Y:S02]  /*0720*/  IADD3 R20, PT, PT, R20, 0x10, RZ ;  /* 0x0000001014147810 */ /* 0x000fe40007ffe0ff */
[----:B------:R-:W-:Y:S01]  /*0730*/  IADD3 R18, PT, PT, R18, 0x10, RZ ;  /* 0x0000001012127810 */ /* 0x000fe20007ffe0ff */
[----:B0-----:R-:W-:-:S04]  /*0740*/  FFMA R11, R8, R11, R25 ;  /* 0x0000000b080b7223 */ /* 0x001fc80000000019 */
[----:B-1----:R-:W-:-:S04]  /*0750*/  FFMA R12, R12, R9, R11 ;  /* 0x000000090c0c7223 */ /* 0x002fc8000000000b */
[----:B------:R-:W-:-:S04]  /*0760*/  FFMA R13, R27, R13, R12 ;  /* 0x0000000d1b0d7223 */ /* 0x000fc8000000000c */
[----:B------:R-:W-:Y:S01]  /*0770*/  FFMA R13, R24, R14, R13 ;  /* 0x0000000e180d7223 */ /* 0x000fe2000000000d */
[----:B------:R-:W-:-:S03]  /*0780*/  LEA R19, R16, R19, 0x4 ;  /* 0x0000001310137211 */ /* 0x000fc600078e20ff */
[----:B--2---:R-:W-:Y:S01]  /*0790*/  FFMA R15, R10, R15, R13 ;  /* 0x0000000f0a0f7223 */ /* 0x004fe2000000000d */
[----:B------:R-:W-:Y:S06]  /*07a0*/  BAR.SYNC.DEFER_BLOCKING 0x0 ;  /* 0x0000000000007b1d */ /* 0x000fec0000010000 */
[----:B------:R-:W-:Y:S05]  /*07b0*/  BRA.U UP0, `(.L_x_2) ;  /* 0xfffffff900bc7547 */ /* 0x000fea000b83ffff */
[----:B------:R-:W-:-:S12]  /*07c0*/  ULOP3.LUT UR4, UR8, 0x7ffffff0, URZ, 0xc0, !UPT ;  /* 0x7ffffff008047892 */ /* 0x000fd8000f8ec0ff */
.L_x_1:
[----:B------:R-:W-:-:S09]  /*07d0*/  ULOP3.LUT UP0, URZ, UR8, 0x8, URZ, 0xc0, !UPT ;  /* 0x0000000808ff7892 */ /* 0x000fd2000f80c0ff */
[----:B------:R-:W-:Y:S05]  /*07e0*/  BRA.U !UP0, `(.L_x_0) ;  /* 0x0000000108a87547 */ /* 0x000fea000b800000 */
[----:B------:R-:W0:Y:S01]  /*07f0*/  LDCU UR6, c[0x0][0x39c] ;  /* 0x00007380ff0677ac */ /* 0x000e220008000800 */
[----:B------:R-:W-:Y:S02]  /*0800*/  IADD3 R9, PT, PT, R3, UR4, RZ ;  /* 0x0000000403097c10 */ /* 0x000fe4000fffe0ff */
[----:B------:R-:W-:Y:S01]  /*0810*/  IADD3 R0, PT, PT, R0, UR4, RZ ;  /* 0x0000000400007c10 */ /* 0x000fe2000fffe0ff */
[----:B------:R-:W1:Y:S01]  /*0820*/  LDCU UR5, c[0x0][0x398] ;  /* 0x00007300ff0577ac */ /* 0x000e620008000800 */
[----:B------:R-:W-:Y:S02]  /*0830*/  ISETP.GE.AND P0, PT, R9, UR7, PT ;  /* 0x0000000709007c0c */ /* 0x000fe4000bf06270 */
[----:B0-----:R-:W-:Y:S02]  /*0840*/  ISETP.GE.AND P1, PT, R23, UR6, PT ;  /* 0x0000000617007c0c */ /* 0x001fe4000bf26270 */
[----:B-1----:R-:W-:Y:S02]  /*0850*/  ISETP.GE.OR P0, PT, R22, UR5, P0 ;  /* 0x0000000516007c0c */ /* 0x002fe40008706670 */
[----:B------:R-:W-:-:S11]  /*0860*/  ISETP.GE.OR P1, PT, R0, UR7, P1 ;  /* 0x0000000700007c0c */ /* 0x000fd60008f26670 */
[----:B------:R-:W0:Y:S01]  /*0870*/  @!P0 LDC.64 R12, c[0x0][0x380] ;  /* 0x0000e000ff0c8b82 */ /* 0x000e220000000a00 */
[----:B------:R-:W-:Y:S02]  /*0880*/  @!P0 IMAD.IADD R9, R4, 0x1, R9 ;  /* 0x0000000104098824 */ /* 0x000fe400078e0209 */
[----:B------:R-:W-:Y:S02]  /*0890*/  HFMA2 R4, -RZ, RZ, 0, 0 ;  /* 0x00000000ff047431 */ /* 0x000fe400000001ff */
[----:B------:R-:W-:Y:S01]  /*08a0*/  @!P1 IMAD R11, R0, UR6, R23 ;  /* 0x00000006000b9c24 */ /* 0x000fe2000f8e0217 */
[----:B------:R-:W-:Y:S02]  /*08b0*/  MOV R0, RZ ;  /* 0x000000ff00007202 */ /* 0x000fe40000000f00 */
[----:B------:R-:W1:Y:S01]  /*08c0*/  @!P1 LDC.64 R2, c[0x0][0x388] ;  /* 0x0000e200ff029b82 */ /* 0x000e620000000a00 */
[----:B0-----:R-:W-:-:S05]  /*08d0*/  @!P0 IMAD.WIDE.U32 R12, R9, 0x4, R12 ;  /* 0x00000004090c8825 */ /* 0x001fca00078e000c */
[----:B------:R-:W2:Y:S01]  /*08e0*/  @!P0 LDG.E.CONSTANT R0, desc[UR10][R12.64] ;  /* 0x0000000a0c008981 */ /* 0x000ea2000c1e9900 */
[----:B-1----:R-:W-:-:S05]  /*08f0*/  @!P1 IMAD.WIDE R2, R11, 0x4, R2 ;  /* 0x000000040b029825 */ /* 0x002fca00078e0202 */
[----:B------:R-:W3:Y:S01]  /*0900*/  @!P1 LDG.E.CONSTANT R4, desc[UR10][R2.64] ;  /* 0x0000000a02049981 */ /* 0x000ee2000c1e9900 */
[----:B------:R-:W0:Y:S02]  /*0910*/  S2R R9, SR_TID.X ;  /* 0x0000000000097919 */ /* 0x000e240000002100 */
[----:B0-----:R-:W-:-:S05]  /*0920*/  LEA R25, R9, R6, 0x2 ;  /* 0x0000000609197211 */ /* 0x001fca00078e10ff */
[----:B--2---:R-:W-:Y:S04]  /*0930*/  STS [R25], R0 ;  /* 0x0000000019007388 */ /* 0x004fe80000000800 */
[----:B---3--:R-:W-:Y:S01]  /*0940*/  STS [R7], R4 ;  /* 0x0000000407007388 */ /* 0x008fe20000000800 */
[----:B------:R-:W-:Y:S06]  /*0950*/  BAR.SYNC.DEFER_BLOCKING 0x0 ;  /* 0x0000000000007b1d */ /* 0x000fec0000010000 */
[----:B------:R-:W-:Y:S04]  /*0960*/  LDS R14, [R5] ;  /* 0x00000000050e7984 */ /* 0x000fe80000000800 */
[----:B------:R-:W0:Y:S04]  /*0970*/  LDS.128 R8, [R6] ;  /* 0x0000000006087984 */ /* 0x000e280000000c00 */
[----:B------:R-:W1:Y:S04]  /*0980*/  LDS R21, [R5+0x20] ;  /* 0x0000200005157984 */ /* 0x000e680000000800 */
[----:B------:R-:W2:Y:S04]  /*0990*/  LDS R20, [R5+0x40] ;  /* 0x0000400005147984 */ /* 0x000ea80000000800 */
[----:B------:R-:W3:Y:S04]  /*09a0*/  LDS R13, [R5+0x60] ;  /* 0x00006000050d7984 */ /* 0x000ee80000000800 */
[----:B------:R-:W-:Y:S04]  /*09b0*/  LDS R2, [R5+0x80] ;  /* 0x0000800005027984 */ /* 0x000fe80000000800 */
[----:B------:R-:W4:Y:S04]  /*09c0*/  LDS.128 R16, [R6+0x10] ;  /* 0x0000100006107984 */ /* 0x000f280000000c00 */
[----:B------:R-:W5:Y:S04]  /*09d0*/  LDS R3, [R5+0xa0] ;  /* 0x0000a00005037984 */ /* 0x000f680000000800 */
[----:B------:R-:W5:Y:S04]  /*09e0*/  LDS R0, [R5+0xc0] ;  /* 0x0000c00005007984 */ /* 0x000f680000000800 */
[----:B------:R-:W5:Y:S01]  /*09f0*/  LDS R7, [R5+0xe0] ;  /* 0x0000e00005077984 */ /* 0x000f620000000800 */
[----:B0-----:R-:W-:-:S04]  /*0a00*/  FFMA R8, R8, R14, R15 ;  /* 0x0000000e08087223 */ /* 0x001fc8000000000f */
[----:B-1----:R-:W-:-:S04]  /*0a10*/  FFMA R9, R21, R9, R8 ;  /* 0x0000000915097223 */ /* 0x002fc80000000008 */
[----:B--2---:R-:W-:-:S04]  /*0a20*/  FFMA R10, R20, R10, R9 ;  /* 0x0000000a140a7223 */ /* 0x004fc80000000009 */
[----:B---3--:R-:W-:-:S04]  /*0a30*/  FFMA R11, R13, R11, R10 ;  /* 0x0000000b0d0b7223 */ /* 0x008fc8000000000a */
[----:B----4-:R-:W-:-:S04]  /*0a40*/  FFMA R2, R16, R2, R11 ;  /* 0x0000000210027223 */ /* 0x010fc8000000000b */
[----:B-----5:R-:W-:-:S04]  /*0a50*/  FFMA R3, R3, R17, R2 ;  /* 0x0000001103037223 */ /* 0x020fc80000000002 */
[----:B------:R-:W-:-:S04]  /*0a60*/  FFMA R0, R0, R18, R3 ;  /* 0x0000001200007223 */ /* 0x000fc80000000003 */
[----:B------:R-:W-:Y:S01]  /*0a70*/  FFMA R15, R7, R19, R0 ;  /* 0x00000013070f7223 */ /* 0x000fe20000000000 */
[----:B------:R-:W-:Y:S06]  /*0a80*/  BAR.SYNC.DEFER_BLOCKING 0x0 ;  /* 0x0000000000007b1d */ /* 0x000fec0000010000 */
.L_x_0:
[----:B------:R-:W0:Y:S02]  /*0a90*/  LDCU.64 UR4, c[0x0][0x398] ;  /* 0x00007300ff0477ac */ /* 0x000e240008000a00 */
[----:B0-----:R-:W-:-:S04]  /*0aa0*/  ISETP.GE.AND P0, PT, R23, UR5, PT ;  /* 0x0000000517007c0c */ /* 0x001fc8000bf06270 */
[----:B------:R-:W-:-:S13]  /*0ab0*/  ISETP.GE.OR P0, PT, R22, UR4, P0 ;  /* 0x0000000416007c0c */ /* 0x000fda0008706670 */
[----:B------:R-:W-:Y:S05]  /*0ac0*/  @P0 EXIT ;  /* 0x000000000000094d */ /* 0x000fea0003800000 */
[----:B------:R-:W0:Y:S01]  /*0ad0*/  LDC.64 R2, c[0x0][0x390] ;  /* 0x0000e400ff027b82 */ /* 0x000e220000000a00 */
[----:B------:R-:W-:-:S04]  /*0ae0*/  IMAD R23, R22, UR5, R23 ;  /* 0x0000000516177c24 */ /* 0x000fc8000f8e0217 */
[----:B0-----:R-:W-:-:S05]  /*0af0*/  IMAD.WIDE.U32 R2, R23, 0x4, R2 ;  /* 0x0000000417027825 */ /* 0x001fca00078e0002 */
[----:B------:R-:W-:Y:S01]  /*0b00*/  STG.E desc[UR10][R2.64], R15 ;  /* 0x0000000f02007986 */ /* 0x000fe2000c10190a */
[----:B------:R-:W-:Y:S05]  /*0b10*/  EXIT ;  /* 0x000000000000794d */ /* 0x000fea0003800000 */
.L_x_3:
[----:B------:R-:W-:-:S00]  /*0b20*/  BRA `(.L_x_3) ;  /* 0xfffffffc00fc7947 */ /* 0x000fc0000383ffff */
[----:B------:R-:W-:-:S00]  /*0b30*/  NOP ;  /* 0x0000000000007918 */ /* 0x000fc00000000000 */
        /* <DEDUP_REMOVED lines=12> */
.L_x_9:


//--------------------- .text._Z17gemm_naive_kernelPKfS0_Pfiii --------------------------
	.section	.text._Z17gemm_naive_kernelPKfS0_Pfiii,"ax",@progbits
	.align	128
        .global         _Z17gemm_naive_kernelPKfS0_Pfiii
        .type           _Z17gemm_naive_kernelPKfS0_Pfiii,@function
        .size           _Z17gemm_naive_kernelPKfS0_Pfiii,(.L_x_10 - _Z17gemm_naive_kernelPKfS0_Pfiii)
        .other          _Z17gemm_naive_kernelPKfS0_Pfiii,@"STO_CUDA_ENTRY STV_DEFAULT"
_Z17gemm_naive_kernelPKfS0_Pfiii:
.text._Z17gemm_naive_kernelPKfS0_Pfiii:
[----:B------:R-:W-:Y:S01]  /*0000*/  LDC R1, c[0x0][0x37c] ;  /* 0x0000df00ff017b82 */ /* 0x000fe20000000800 */
[----:B------:R-:W0:Y:S07]  /*0010*/  S2R R0, SR_CTAID.X ;  /* 0x0000000000007919 */ /* 0x000e2e0000002500 */
[----:B------:R-:W1:Y:S01]  /*0020*/  LDC.64 R2, c[0x0][0x398] ;  /* 0x0000e600ff027b82 */ /* 0x000e620000000a00 */
[----:B------:R-:W0:Y:S01]  /*0030*/  S2R R5, SR_TID.X ;  /* 0x0000000000057919 */ /* 0x000e220000002100 */
[----:B------:R-:W2:Y:S01]  /*0040*/  S2R R19, SR_CTAID.Y ;  /* 0x0000000000137919 */ /* 0x000ea20000002600 */
[----:B------:R-:W2:Y:S01]  /*0050*/  S2R R4, SR_TID.Y ;  /* 0x0000000000047919 */ /* 0x000ea20000002200 */
[----:B0-----:R-:W-:-:S04]  /*0060*/  LEA R0, R0, R5, 0x3 ;  /* 0x0000000500007211 */ /* 0x001fc800078e18ff */
[----:B-1----:R-:W-:Y:S02]  /*0070*/  ISETP.GE.AND P0, PT, R0, R3, PT ;  /* 0x000000030000720c */ /* 0x002fe40003f06270 */
[----:B--2---:R-:W-:-:S04]  /*0080*/  LEA R19, R19, R4, 0x3 ;  /* 0x0000000413137211 */ /* 0x004fc800078e18ff */
[----:B------:R-:W-:-:S13]  /*0090*/  ISETP.GE.OR P0, PT, R19, R2, P0 ;  /* 0x000000021300720c */ /* 0x000fda0000706670 */
[----:B------:R-:W-:Y:S05]  /*00a0*/  @P0 EXIT ;  /* 0x000000000000094d */ /* 0x000fea0003800000 */
[----:B------:R-:W0:Y:S01]  /*00b0*/  LDC R2, c[0x0][0x3a0] ;  /* 0x0000e800ff027b82 */ /* 0x000e220000000800 */
[----:B------:R-:W1:Y:S01]  /*00c0*/  LDCU.64 UR4, c[0x0][0x358] ;  /* 0x00006b00ff0477ac */ /* 0x000e620008000a00 */
[----:B------:R-:W-:Y:S01]  /*00d0*/  HFMA2 R24, -RZ, RZ, 0, 0 ;  /* 0x00000000ff187431 */ /* 0x000fe200000001ff */
[----:B0-----:R-:W-:-:S13]  /*00e0*/  ISETP.GE.AND P0, PT, R2, 0x1, PT ;  /* 0x000000010200780c */ /* 0x001fda0003f06270 */
[----:B-1----:R-:W-:Y:S05]  /*00f0*/  @!P0 BRA `(.L_x_4) ;  /* 0x0000000400e08947 */ /* 0x002fea0003800000 */
[C---:B------:R-:W-:Y:S01]  /*0100*/  ISETP.GE.U32.AND P1, PT, R2.reuse, 0x8, PT ;  /* 0x000000080200780c */ /* 0x040fe20003f26070 */
[----:B------:R-:W-:Y:S01]  /*0110*/  IMAD R20, R19, R2, RZ ;  /* 0x0000000213147224 */ /* 0x000fe200078e02ff */
[----:B------:R-:W-:Y:S02]  /*0120*/  LOP3.LUT R27, R2, 0x7, RZ, 0xc0, !PT ;  /* 0x00000007021b7812 */ /* 0x000fe400078ec0ff */
[----:B------:R-:W-:Y:S02]  /*0130*/  MOV R24, RZ ;  /* 0x000000ff00187202 */ /* 0x000fe40000000f00 */
[----:B------:R-:W-:Y:S02]  /*0140*/  ISETP.NE.AND P0, PT, R27, RZ, PT ;  /* 0x000000ff1b00720c */ /* 0x000fe40003f05270 */
[----:B------:R-:W-:-:S05]  /*0150*/  MOV R21, RZ ;  /* 0x000000ff00157202 */ /* 0x000fca0000000f00 */
[----:B------:R-:W-:Y:S06]  /*0160*/  @!P1 BRA `(.L_x_5) ;  /* 0x0000000000c49947 */ /* 0x000fec0003800000 */
[----:B------:R-:W0:Y:S01]  /*0170*/  LDC.64 R4, c[0x0][0x380] ;  /* 0x0000e000ff047b82 */ /* 0x000e220000000a00 */
[----:B------:R-:W-:Y:S02]  /*0180*/  LOP3.LUT R21, R2, 0x7ffffff8, RZ, 0xc0, !PT ;  /* 0x7ffffff802157812 */ /* 0x000fe400078ec0ff */
[----:B------:R-:W-:Y:S02]  /*0190*/  MOV R24, RZ ;  /* 0x000000ff00187202 */ /* 0x000fe40000000f00 */
[----:B------:R-:W-:Y:S02]  /*01a0*/  MOV R18, R0 ;  /* 0x0000000000127202 */ /* 0x000fe40000000f00 */
[----:B------:R-:W-:Y:S01]  /*01b0*/  IADD3 R22, PT, PT, -R21, RZ, RZ ;  /* 0x000000ff15167210 */ /* 0x000fe20007ffe1ff */
[----:B0-----:R-:W-:-:S03]  /*01c0*/  IMAD.WIDE.U32 R4, R20, 0x4, R4 ;  /* 0x0000000414047825 */ /* 0x001fc600078e0004 */
[----:B------:R-:W-:-:S04]  /*01d0*/  IADD3 R6, P1, PT, R4, 0x10, RZ ;  /* 0x0000001004067810 */ /* 0x000fc80007f3e0ff */
[----:B------:R-:W-:-:S09]  /*01e0*/  IADD3.X R7, PT, PT, RZ, R5, RZ, P1, !PT ;  /* 0x00000005ff077210 */ /* 0x000fd20000ffe4ff */
.L_x_6:
[----:B------:R-:W0:Y:S01]  /*01f0*/  LDC.64 R16, c[0x0][0x388] ;  /* 0x0000e200ff107b82 */ /* 0x000e220000000a00 */
[----:B------:R-:W-:Y:S02]  /*0200*/  MOV R4, R6 ;  /* 0x0000000600047202 */ /* 0x000fe40000000f00 */
[----:B------:R-:W-:-:S05]  /*0210*/  MOV R5, R7 ;  /* 0x0000000700057202 */ /* 0x000fca0000000f00 */
[----:B------:R-:W2:Y:S04]  /*0220*/  LDG.E.CONSTANT R25, desc[UR4][R4.64+-0x10] ;  /* 0xfffff00404197981 */ /* 0x000ea8000c1e9900 */
[----:B------:R-:W3:Y:S04]  /*0230*/  LDG.E.CONSTANT R23, desc[UR4][R4.64+-0xc] ;  /* 0xfffff40404177981 */ /* 0x000ee8000c1e9900 */
[----:B------:R-:W4:Y:S04]  /*0240*/  LDG.E.CONSTANT R29, desc[UR4][R4.64+-0x8] ;  /* 0xfffff804041d7981 */ /* 0x000f28000c1e9900 */
[----:B------:R-:W5:Y:S01]  /*0250*/  LDG.E.CONSTANT R28, desc[UR4][R4.64+-0x4] ;  /* 0xfffffc04041c7981 */ /* 0x000f62000c1e9900 */
[----:B0-----:R-:W-:-:S05]  /*0260*/  IMAD.WIDE R16, R18, 0x4, R16 ;  /* 0x0000000412107825 */ /* 0x001fca00078e0210 */
[----:B------:R0:W2:Y:S01]  /*0270*/  LDG.E.CONSTANT R26, desc[UR4][R16.64] ;  /* 0x00000004101a7981 */ /* 0x0000a2000c1e9900 */
[----:B------:R-:W-:-:S04]  /*0280*/  IMAD.WIDE R14, R3, 0x4, R16 ;  /* 0x00000004030e7825 */ /* 0x000fc800078e0210 */
[C---:B------:R-:W-:Y:S02]  /*0290*/  IMAD.WIDE R6, R3.reuse, 0x4, R14 ;  /* 0x0000000403067825 */ /* 0x040fe400078e020e */
[----:B------:R-:W3:Y:S02]  /*02a0*/  LDG.E.CONSTANT R14, desc[UR4][R14.64] ;  /* 0x000000040e0e7981 */ /* 0x000ee4000c1e9900 */
[C---:B------:R-:W-:Y:S02]  /*02b0*/  IMAD.WIDE R10, R3.reuse, 0x4, R6 ;  /* 0x00000004030a7825 */ /* 0x040fe400078e0206 */
[----:B------:R-:W4:Y:S02]  /*02c0*/  LDG.E.CONSTANT R6, desc[UR4][R6.64] ;  /* 0x0000000406067981 */ /* 0x000f24000c1e9900 */
[C---:B------:R-:W-:Y:S02]  /*02d0*/  IMAD.WIDE R8, R3.reuse, 0x4, R10 ;  /* 0x0000000403087825 */ /* 0x040fe400078e020a */
[----:B------:R-:W5:Y:S02]  /*02e0*/  LDG.E.CONSTANT R10, desc[UR4][R10.64] ;  /* 0x000000040a0a7981 */ /* 0x000f64000c1e9900 */
[----:B------:R-:W-:-:S02]  /*02f0*/  IMAD.WIDE R12, R3, 0x4, R8 ;  /* 0x00000004030c7825 */ /* 0x000fc400078e0208 */
[----:B------:R-:W5:Y:S04]  /*0300*/  LDG.E.CONSTANT R7, desc[UR4][R4.64] ;  /* 0x0000000404077981 */ /* 0x000f68000c1e9900 */
[----:B------:R-:W5:Y:S01]  /*0310*/  LDG.E.CONSTANT R8, desc[UR4][R8.64] ;  /* 0x0000000408087981 */ /* 0x000f62000c1e9900 */
[----:B0-----:R-:W-:-:S03]  /*0320*/  IMAD.WIDE R16, R3, 0x4, R12 ;  /* 0x0000000403107825 */ /* 0x001fc600078e020c */
[----:B------:R-:W5:Y:S04]  /*0330*/  LDG.E.CONSTANT R12, desc[UR4][R12.64] ;  /* 0x000000040c0c7981 */ /* 0x000f68000c1e9900 */
[----:B------:R-:W5:Y:S04]  /*0340*/  LDG.E.CONSTANT R15, desc[UR4][R16.64] ;  /* 0x00000004100f7981 */ /* 0x000f68000c1e9900 */
[----:B------:R-:W5:Y:S04]  /*0350*/  LDG.E.CONSTANT R9, desc[UR4][R4.64+0x4] ;  /* 0x0000040404097981 */ /* 0x000f68000c1e9900 */
[----:B------:R-:W5:Y:S01]  /*0360*/  LDG.E.CONSTANT R11, desc[UR4][R4.64+0xc] ;  /* 0x00000c04040b7981 */ /* 0x000f62000c1e9900 */
[----:B--2---:R-:W-:Y:S01]  /*0370*/  FFMA R26, R25, R26, R24 ;  /* 0x0000001a191a7223 */ /* 0x004fe20000000018 */
[----:B------:R-:W-:-:S02]  /*0380*/  IMAD.WIDE R24, R3, 0x4, R16 ;  /* 0x0000000403187825 */ /* 0x000fc400078e0210 */
[----:B------:R-:W2:Y:S04]  /*0390*/  LDG.E.CONSTANT R16, desc[UR4][R4.64+0x8] ;  /* 0x0000080404107981 */ /* 0x000ea8000c1e9900 */
[----:B------:R-:W2:Y:S01]  /*03a0*/  LDG.E.CONSTANT R24, desc[UR4][R24.64] ;  /* 0x0000000418187981 */ /* 0x000ea2000c1e9900 */
[----:B---3--:R-:W-:Y:S01]  /*03b0*/  FFMA R14, R23, R14, R26 ;  /* 0x0000000e170e7223 */ /* 0x008fe2000000001a */
[----:B------:R-:W-:-:S03]  /*03c0*/  IADD3 R22, PT, PT, R22, 0x8, RZ ;  /* 0x0000000816167810 */ /* 0x000fc60007ffe0ff */
[----:B----4-:R-:W-:Y:S01]  /*03d0*/  FFMA R29, R29, R6, R14 ;  /* 0x000000061d1d7223 */ /* 0x010fe2000000000e */
[----:B------:R-:W-:-:S03]  /*03e0*/  ISETP.NE.AND P1, PT, R22, RZ, PT ;  /* 0x000000ff1600720c */ /* 0x000fc60003f25270 */
[----:B-----5:R-:W-:Y:S01]  /*03f0*/  FFMA R10, R28, R10, R29 ;  /* 0x0000000a1c0a7223 */ /* 0x020fe2000000001d */
[----:B------:R-:W-:-:S03]  /*0400*/  IADD3 R6, P2, PT, R4, 0x20, RZ ;  /* 0x0000002004067810 */ /* 0x000fc60007f5e0ff */
[----:B------:R-:W-:Y:S01]  /*0410*/  FFMA R8, R7, R8, R10 ;  /* 0x0000000807087223 */ /* 0x000fe2000000000a */
[----:B------:R-:W-:Y:S02]  /*0420*/  IADD3.X R7, PT, PT, RZ, R5, RZ, P2, !PT ;  /* 0x00000005ff077210 */ /* 0x000fe400017fe4ff */
[----:B------:R-:W-:Y:S01]  /*0430*/  LEA R18, R3, R18, 0x3 ;  /* 0x0000001203127211 */ /* 0x000fe200078e18ff */
[----:B------:R-:W-:-:S04]  /*0440*/  FFMA R9, R9, R12, R8 ;  /* 0x0000000c09097223 */ /* 0x000fc80000000008 */
[----:B--2---:R-:W-:-:S04]  /*0450*/  FFMA R16, R16, R15, R9 ;  /* 0x0000000f10107223 */ /* 0x004fc80000000009 */
[----:B------:R-:W-:Y:S01]  /*0460*/  FFMA R24, R11, R24, R16 ;  /* 0x000000180b187223 */ /* 0x000fe20000000010 */
[----:B------:R-:W-:Y:S06]  /*0470*/  @P1 BRA `(.L_x_6) ;  /* 0xfffffffc005c1947 */ /* 0x000fec000383ffff */
.L_x_5:
[----:B------:R-:W-:Y:S05]  /*0480*/  @!P0 BRA `(.L_x_4) ;  /* 0x0000000000fc8947 */ /* 0x000fea0003800000 */
[----:B------:R-:W-:Y:S02]  /*0490*/  ISETP.GE.U32.AND P1, PT, R27, 0x4, PT ;  /* 0x000000041b00780c */ /* 0x000fe40003f26070 */
[----:B------:R-:W-:-:S04]  /*04a0*/  LOP3.LUT R16, R2, 0x3, RZ, 0xc0, !PT ;  /* 0x0000000302107812 */ /* 0x000fc800078ec0ff */
[----:B------:R-:W-:-:S07]  /*04b0*/  ISETP.NE.AND P0, PT, R16, RZ, PT ;  /* 0x000000ff1000720c */ /* 0x000fce0003f05270 */
[----:B------:R-:W-:Y:S06]  /*04c0*/  @!P1 BRA `(.L_x_7) ;  /* 0x00000000006c9947 */ /* 0x000fec0003800000 */
[----:B------:R-:W0:Y:S01]  /*04d0*/  LDC.64 R6, c[0x0][0x388] ;  /* 0x0000e200ff067b82 */ /* 0x000e220000000a00 */
[----:B------:R-:W1:Y:S01]  /*04e0*/  LDCU.64 UR6, c[0x0][0x380] ;  /* 0x00007000ff0677ac */ /* 0x000e620008000a00 */
[----:B------:R-:W-:Y:S01]  /*04f0*/  IMAD R9, R21, R3, R0 ;  /* 0x0000000315097224 */ /* 0x000fe200078e0200 */
[CC--:B------:R-:W-:Y:S02]  /*0500*/  IADD3 R5, PT, PT, R20.reuse, R21.reuse, RZ ;  /* 0x0000001514057210 */ /* 0x0c0fe40007ffe0ff */
[----:B------:R-:W-:-:S03]  /*0510*/  IADD3 R10, P1, PT, R20, R21, RZ ;  /* 0x00000015140a7210 */ /* 0x000fc60007f3e0ff */
[----:B------:R-:W2:Y:S01]  /*0520*/  LDC.64 R14, c[0x0][0x380] ;  /* 0x0000e000ff0e7b82 */ /* 0x000ea20000000a00 */
[----:B0-----:R-:W-:-:S04]  /*0530*/  IMAD.WIDE R6, R9, 0x4, R6 ;  /* 0x0000000409067825 */ /* 0x001fc800078e0206 */
[----:B------:R-:W-:Y:S02]  /*0540*/  IMAD.WIDE R8, R3, 0x4, R6 ;  /* 0x0000000403087825 */ /* 0x000fe400078e0206 */
[----:B------:R-:W3:Y:S02]  /*0550*/  LDG.E.CONSTANT R6, desc[UR4][R6.64] ;  /* 0x0000000406067981 */ /* 0x000ee4000c1e9900 */
[----:B--2---:R-:W-:Y:S01]  /*0560*/  IMAD.WIDE.U32 R14, R5, 0x4, R14 ;  /* 0x00000004050e7825 */ /* 0x004fe200078e000e */
[----:B------:R-:W-:Y:S02]  /*0570*/  IADD3.X R5, PT, PT, RZ, RZ, RZ, P1, !PT ;  /* 0x000000ffff057210 */ /* 0x000fe40000ffe4ff */
[----:B-1----:R-:W-:-:S03]  /*0580*/  LEA R4, P1, R10, UR6, 0x2 ;  /* 0x000000060a047c11 */ /* 0x002fc6000f8210ff */
[----:B------:R-:W3:Y:S01]  /*0590*/  LDG.E.CONSTANT R15, desc[UR4][R14.64] ;  /* 0x000000040e0f7981 */ /* 0x000ee2000c1e9900 */
[----:B------:R-:W-:Y:S01]  /*05a0*/  LEA.HI.X R5, R10, UR7, R5, 0x2, P1 ;  /* 0x000000070a057c11 */ /* 0x000fe200088f1405 */
[C---:B------:R-:W-:Y:S02]  /*05b0*/  IMAD.WIDE R10, R3.reuse, 0x4, R8 ;  /* 0x00000004030a7825 */ /* 0x040fe400078e0208 */
[----:B------:R-:W2:Y:S04]  /*05c0*/  LDG.E.CONSTANT R8, desc[UR4][R8.64] ;  /* 0x0000000408087981 */ /* 0x000ea8000c1e9900 */
[----:B------:R-:W2:Y:S01]  /*05d0*/  LDG.E.CONSTANT R17, desc[UR4][R4.64+0x4] ;  /* 0x0000040404117981 */ /* 0x000ea2000c1e9900 */
[----:B------:R-:W-:-:S03]  /*05e0*/  IMAD.WIDE R12, R3, 0x4, R10 ;  /* 0x00000004030c7825 */ /* 0x000fc600078e020a */
[----:B------:R-:W4:Y:S04]  /*05f0*/  LDG.E.CONSTANT R22, desc[UR4][R10.64] ;  /* 0x000000040a167981 */ /* 0x000f28000c1e9900 */
[----:B------:R-:W4:Y:S04]  /*0600*/  LDG.E.CONSTANT R18, desc[UR4][R4.64+0x8] ;  /* 0x0000080404127981 */ /* 0x000f28000c1e9900 */
[----:B------:R-:W5:Y:S04]  /*0610*/  LDG.E.CONSTANT R26, desc[UR4][R4.64+0xc] ;  /* 0x00000c04041a7981 */ /* 0x000f68000c1e9900 */
[----:B------:R-:W5:Y:S01]  /*0620*/  LDG.E.CONSTANT R12, desc[UR4][R12.64] ;  /* 0x000000040c0c7981 */ /* 0x000f62000c1e9900 */
[----:B------:R-:W-:Y:S01]  /*0630*/  IADD3 R21, PT, PT, R21, 0x4, RZ ;  /* 0x0000000415157810 */ /* 0x000fe20007ffe0ff */
[----:B---3--:R-:W-:-:S04]  /*0640*/  FFMA R24, R15, R6, R24 ;  /* 0x000000060f187223 */ /* 0x008fc80000000018 */
[----:B--2---:R-:W-:-:S04]  /*0650*/  FFMA R17, R17, R8, R24 ;  /* 0x0000000811117223 */ /* 0x004fc80000000018 */
[----:B----4-:R-:W-:-:S04]  /*0660*/  FFMA R17, R18, R22, R17 ;  /* 0x0000001612117223 */ /* 0x010fc80000000011 */
[----:B-----5:R-:W-:-:S07]  /*0670*/  FFMA R24, R26, R12, R17 ;  /* 0x0000000c1a187223 */ /* 0x020fce0000000011 */
.L_x_7:
[----:B------:R-:W-:Y:S05]  /*0680*/  @!P0 BRA `(.L_x_4) ;  /* 0x00000000007c8947 */ /* 0x000fea0003800000 */
[----:B------:R-:W-:Y:S01]  /*0690*/  ISETP.NE.AND P1, PT, R16, 0x1, PT ;  /* 0x000000011000780c */ /* 0x000fe20003f25270 */
[----:B------:R-:W0:Y:S01]  /*06a0*/  LDC.64 R12, c[0x0][0x380] ;  /* 0x0000e000ff0c7b82 */ /* 0x000e220000000a00 */
[----:B------:R-:W-:-:S04]  /*06b0*/  LOP3.LUT R2, R2, 0x1, RZ, 0xc0, !PT ;  /* 0x0000000102027812 */ /* 0x000fc800078ec0ff */
[----:B------:R-:W-:-:S03]  /*06c0*/  ISETP.NE.U32.AND P0, PT, R2, 0x1, PT ;  /* 0x000000010200780c */ /* 0x000fc60003f05070 */
[----:B------:R-:W1:Y:S04]  /*06d0*/  LDC.64 R10, c[0x0][0x388] ;  /* 0x0000e200ff0a7b82 */ /* 0x000e680000000a00 */
[CC--:B------:R-:W-:Y:S02]  /*06e0*/  @P1 IADD3 R15, PT, PT, R20.reuse, R21.reuse, RZ ;  /* 0x00000015140f1210 */ /* 0x0c0fe40007ffe0ff */
[----:B------:R-:W-:Y:S02]  /*06f0*/  @P1 IADD3 R2, P2, PT, R20, R21, RZ ;  /* 0x0000001514021210 */ /* 0x000fe40007f5e0ff */
[----:B------:R-:W2:Y:S02]  /*0700*/  @P1 LDC.64 R4, c[0x0][0x380] ;  /* 0x0000e000ff041b82 */ /* 0x000ea40000000a00 */
[----:B------:R-:W-:-:S06]  /*0710*/  @P1 IADD3.X R14, PT, PT, RZ, RZ, RZ, P2, !PT ;  /* 0x000000ffff0e1210 */ /* 0x000fcc00017fe4ff */
[----:B------:R-:W3:Y:S01]  /*0720*/  LDC.64 R6, c[0x0][0x380] ;  /* 0x0000e000ff067b82 */ /* 0x000ee20000000a00 */
[----:B0-----:R-:W-:-:S04]  /*0730*/  @P1 IMAD.WIDE.U32 R12, R15, 0x4, R12 ;  /* 0x000000040f0c1825 */ /* 0x001fc800078e000c */
[C---:B------:R-:W-:Y:S01]  /*0740*/  @P1 IMAD R15, R21.reuse, R3, R0 ;  /* 0x00000003150f1224 */ /* 0x040fe200078e0200 */
[----:B------:R-:W-:Y:S01]  /*0750*/  @P1 IADD3 R21, PT, PT, R21, 0x2, RZ ;  /* 0x0000000215151810 */ /* 0x000fe20007ffe0ff */
[----:B------:R-:W4:Y:S01]  /*0760*/  @P1 LDG.E.CONSTANT R13, desc[UR4][R12.64] ;  /* 0x000000040c0d1981 */ /* 0x000f22000c1e9900 */
[----:B------:R-:W0:Y:S01]  /*0770*/  LDC.64 R8, c[0x0][0x388] ;  /* 0x0000e200ff087b82 */ /* 0x000e220000000a00 */
[----:B-1----:R-:W-:Y:S01]  /*0780*/  @P1 IMAD.WIDE R10, R15, 0x4, R10 ;  /* 0x000000040f0a1825 */ /* 0x002fe200078e020a */
[----:B------:R-:W-:Y:S02]  /*0790*/  @!P0 IADD3 R17, PT, PT, R20, R21, RZ ;  /* 0x0000001514118210 */ /* 0x000fe40007ffe0ff */
[----:B--2---:R-:W-:Y:S01]  /*07a0*/  @P1 LEA R4, P2, R2, R4, 0x2 ;  /* 0x0000000402041211 */ /* 0x004fe200078410ff */
[----:B------:R-:W-:-:S03]  /*07b0*/  @!P0 IMAD R21, R21, R3, R0 ;  /* 0x0000000315158224 */ /* 0x000fc600078e0200 */
[----:B------:R-:W-:Y:S01]  /*07c0*/  @P1 LEA.HI.X R5, R2, R5, R14, 0x2, P2 ;  /* 0x0000000502051211 */ /* 0x000fe200010f140e */
[----:B------:R-:W-:Y:S01]  /*07d0*/  @P1 IMAD.WIDE R14, R3, 0x4, R10 ;  /* 0x00000004030e1825 */ /* 0x000fe200078e020a */
[----:B------:R-:W4:Y:S03]  /*07e0*/  @P1 LDG.E.CONSTANT R2, desc[UR4][R10.64] ;  /* 0x000000040a021981 */ /* 0x000f26000c1e9900 */
[----:B---3--:R-:W-:Y:S01]  /*07f0*/  @!P0 IMAD.WIDE.U32 R6, R17, 0x4, R6 ;  /* 0x0000000411068825 */ /* 0x008fe200078e0006 */
[----:B------:R-:W2:Y:S04]  /*0800*/  @P1 LDG.E.CONSTANT R5, desc[UR4][R4.64+0x4] ;  /* 0x0000040404051981 */ /* 0x000ea8000c1e9900 */
[----:B------:R-:W2:Y:S01]  /*0810*/  @P1 LDG.E.CONSTANT R14, desc[UR4][R14.64] ;  /* 0x000000040e0e1981 */ /* 0x000ea2000c1e9900 */
[----:B0-----:R-:W-:-:S03]  /*0820*/  @!P0 IMAD.WIDE R8, R21, 0x4, R8 ;  /* 0x0000000415088825 */ /* 0x001fc600078e0208 */
[----:B------:R-:W3:Y:S04]  /*0830*/  @!P0 LDG.E.CONSTANT R7, desc[UR4][R6.64] ;  /* 0x0000000406078981 */ /* 0x000ee8000c1e9900 */
[----:B------:R-:W3:Y:S01]  /*0840*/  @!P0 LDG.E.CONSTANT R8, desc[UR4][R8.64] ;  /* 0x0000000408088981 */ /* 0x000ee2000c1e9900 */
[----:B----4-:R-:W-:-:S04]  /*0850*/  @P1 FFMA R2, R13, R2, R24 ;  /* 0x000000020d021223 */ /* 0x010fc80000000018 */
[----:B--2---:R-:W-:-:S04]  /*0860*/  @P1 FFMA R24, R5, R14, R2 ;  /* 0x0000000e05181223 */ /* 0x004fc80000000002 */
[----:B---3--:R-:W-:-:S07]  /*0870*/  @!P0 FFMA R24, R7, R8, R24 ;  /* 0x0000000807188223 */ /* 0x008fce0000000018 */
.L_x_4:
[----:B------:R-:W0:Y:S01]  /*0880*/  LDC.64 R4, c[0x0][0x390] ;  /* 0x0000e400ff047b82 */ /* 0x000e220000000a00 */
[----:B------:R-:W-:-:S04]  /*0890*/  IMAD R3, R19, R3, R0 ;  /* 0x0000000313037224 */ /* 0x000fc800078e0200 */
[----:B0-----:R-:W-:-:S05]  /*08a0*/  IMAD.WIDE.U32 R2, R3, 0x4, R4 ;  /* 0x0000000403027825 */ /* 0x001fca00078e0004 */
[----:B------:R-:W-:Y:S01]  /*08b0*/  STG.E desc[UR4][R2.64], R24 ;  /* 0x0000001802007986 */ /* 0x000fe2000c101904 */
[----:B------:R-:W-:Y:S05]  /*08c0*/  EXIT ;  /* 0x000000000000794d */ /* 0x000fea0003800000 */
.L_x_8:
        /* <DEDUP_REMOVED lines=11> */
.L_x_10:


//--------------------- .nv.shared._Z17gemm_tiled_kernelPKfS0_Pfiii --------------------------
	.section	.nv.shared._Z17gemm_tiled_kernelPKfS0_Pfiii,"aw",@nobits
	.sectionflags	@""
	.align	4
.nv.shared._Z17gemm_tiled_kernelPKfS0_Pfiii:
	.zero		1536


//--------------------- .nv.shared.reserved.0     --------------------------
	.section	.nv.shared.reserved.0,"aw",@nobits
	.weak		__nv_reservedSMEM_offset_0_alias
	.size		__nv_reservedSMEM_offset_0_alias, 0, 64
	.other		__nv_reservedSMEM_offset_0_alias,@"STO_CUDA_RESERVED_SHARED STV_DEFAULT"
__nv_reservedSMEM_offset_0_alias:
	.zero		0
	.zero		64


//--------------------- .nv.constant0._Z17gemm_tiled_kernelPKfS0_Pfiii --------------------------
	.section	.nv.constant0._Z17gemm_tiled_kernelPKfS0_Pfiii,"a",@progbits
	.sectionflags	@""
	.align	4
.nv.constant0._Z17gemm_tiled_kernelPKfS0_Pfiii:
	.zero		932


//--------------------- .nv.constant0._Z17gemm_naive_kernelPKfS0_Pfiii --------------------------
	.section	.nv.constant0._Z17gemm_naive_kernelPKfS0_Pfiii,"a",@progbits
	.sectionflags	@""
	.align	4
.nv.constant0._Z17gemm_naive_kernelPKfS0_Pfiii:
	.zero		932


//--------------------- SYMBOLS --------------------------

	.type		.nv.reservedSmem.offset0,@object
	.size		.nv.reservedSmem.offset0,0x4
	.type		.nv.reservedSmem.cap,@object
	.size		.nv.reservedSmem.cap,0x4
